//
// Generated by NVIDIA NVVM Compiler
//
// Compiler Build ID: CL-36424714
// Cuda compilation tools, release 13.0, V13.0.88
// Based on NVVM 20.0.0
//

.version 9.0
.target sm_100
.address_size 64

	// .globl	_Z17kernel_projectionPfS_ffffiffifiii
.global .align 4 .b8 __cudart_i2opi_f[24] = {65, 144, 67, 60, 153, 149, 98, 219, 192, 221, 52, 245, 209, 87, 39, 252, 41, 21, 68, 78, 110, 131, 249, 162};

.visible .entry _Z17kernel_projectionPfS_ffffiffifiii(
	.param .u64 .ptr .align 1 _Z17kernel_projectionPfS_ffffiffifiii_param_0,
	.param .u64 .ptr .align 1 _Z17kernel_projectionPfS_ffffiffifiii_param_1,
	.param .f32 _Z17kernel_projectionPfS_ffffiffifiii_param_2,
	.param .f32 _Z17kernel_projectionPfS_ffffiffifiii_param_3,
	.param .f32 _Z17kernel_projectionPfS_ffffiffifiii_param_4,
	.param .f32 _Z17kernel_projectionPfS_ffffiffifiii_param_5,
	.param .u32 _Z17kernel_projectionPfS_ffffiffifiii_param_6,
	.param .f32 _Z17kernel_projectionPfS_ffffiffifiii_param_7,
	.param .f32 _Z17kernel_projectionPfS_ffffiffifiii_param_8,
	.param .u32 _Z17kernel_projectionPfS_ffffiffifiii_param_9,
	.param .f32 _Z17kernel_projectionPfS_ffffiffifiii_param_10,
	.param .u32 _Z17kernel_projectionPfS_ffffiffifiii_param_11,
	.param .u32 _Z17kernel_projectionPfS_ffffiffifiii_param_12,
	.param .u32 _Z17kernel_projectionPfS_ffffiffifiii_param_13
)
{
	.local .align 4 .b8 	__local_depot0[28];
	.reg .b64 	%SP;
	.reg .b64 	%SPL;
	.reg .pred 	%p<167>;
	.reg .b32 	%r<174>;
	.reg .b32 	%f<245>;
	.reg .b64 	%rd<81>;
	.reg .b64 	%fd<5>;

	mov.u64 	%SPL, __local_depot0;
	ld.param.u64 	%rd18, [_Z17kernel_projectionPfS_ffffiffifiii_param_0];
	ld.param.u64 	%rd19, [_Z17kernel_projectionPfS_ffffiffifiii_param_1];
	ld.param.f32 	%f80, [_Z17kernel_projectionPfS_ffffiffifiii_param_2];
	ld.param.f32 	%f81, [_Z17kernel_projectionPfS_ffffiffifiii_param_3];
	ld.param.f32 	%f82, [_Z17kernel_projectionPfS_ffffiffifiii_param_4];
	ld.param.f32 	%f83, [_Z17kernel_projectionPfS_ffffiffifiii_param_5];
	ld.param.u32 	%r47, [_Z17kernel_projectionPfS_ffffiffifiii_param_6];
	ld.param.f32 	%f84, [_Z17kernel_projectionPfS_ffffiffifiii_param_7];
	ld.param.f32 	%f85, [_Z17kernel_projectionPfS_ffffiffifiii_param_8];
	ld.param.u32 	%r51, [_Z17kernel_projectionPfS_ffffiffifiii_param_9];
	ld.param.f32 	%f86, [_Z17kernel_projectionPfS_ffffiffifiii_param_10];
	ld.param.u32 	%r48, [_Z17kernel_projectionPfS_ffffiffifiii_param_11];
	ld.param.u32 	%r49, [_Z17kernel_projectionPfS_ffffiffifiii_param_12];
	ld.param.u32 	%r50, [_Z17kernel_projectionPfS_ffffiffifiii_param_13];
	cvta.to.global.u64 	%rd1, %rd19;
	add.u64 	%rd2, %SPL, 0;
	mov.u32 	%r53, %ctaid.x;
	shl.b32 	%r54, %r53, 4;
	mov.u32 	%r55, %tid.x;
	add.s32 	%r1, %r54, %r55;
	mov.u32 	%r56, %ctaid.y;
	shl.b32 	%r57, %r56, 4;
	mov.u32 	%r58, %tid.y;
	add.s32 	%r59, %r57, %r58;
	setp.ge.s32 	%p13, %r1, %r47;
	setp.ge.s32 	%p14, %r59, %r51;
	or.pred  	%p15, %p13, %p14;
	@%p15 bra 	$L__BB0_72;
	cvta.to.global.u64 	%rd21, %rd18;
	mad.lo.s32 	%r60, %r47, %r59, %r1;
	mul.wide.s32 	%rd22, %r60, 4;
	add.s64 	%rd3, %rd21, %rd22;
	mov.b32 	%r61, 0;
	st.global.u32 	[%rd3], %r61;
	mul.f32 	%f87, %f80, 0f3F22F983;
	cvt.rni.s32.f32 	%r169, %f87;
	cvt.rn.f32.s32 	%f88, %r169;
	fma.rn.f32 	%f89, %f88, 0fBFC90FDA, %f80;
	fma.rn.f32 	%f90, %f88, 0fB3A22168, %f89;
	fma.rn.f32 	%f230, %f88, 0fA7C234C5, %f90;
	abs.f32 	%f2, %f80;
	setp.ltu.f32 	%p16, %f2, 0f47CE4780;
	mov.u32 	%r165, %r169;
	mov.f32 	%f229, %f230;
	@%p16 bra 	$L__BB0_9;
	setp.neu.f32 	%p17, %f2, 0f7F800000;
	@%p17 bra 	$L__BB0_4;
	mov.f32 	%f93, 0f00000000;
	mul.rn.f32 	%f229, %f80, %f93;
	mov.b32 	%r165, 0;
	bra.uni 	$L__BB0_9;
$L__BB0_4:
	mov.b32 	%r4, %f80;
	mov.b64 	%rd77, 0;
	mov.b32 	%r162, 0;
	mov.u64 	%rd75, __cudart_i2opi_f;
	shl.b32 	%r64, %r4, 8;
	or.b32  	%r65, %r64, -2147483648;
	mov.u64 	%rd76, %rd2;
$L__BB0_5:
	.pragma "nounroll";
	ld.global.nc.u32 	%r63, [%rd75];
	mad.wide.u32 	%rd25, %r63, %r65, %rd77;
	shr.u64 	%rd77, %rd25, 32;
	st.local.u32 	[%rd76], %rd25;
	add.s32 	%r162, %r162, 1;
	add.s64 	%rd76, %rd76, 4;
	add.s64 	%rd75, %rd75, 4;
	setp.ne.s32 	%p18, %r162, 6;
	@%p18 bra 	$L__BB0_5;
	shr.u32 	%r66, %r4, 23;
	st.local.u32 	[%rd2+24], %rd77;
	and.b32  	%r7, %r66, 31;
	and.b32  	%r67, %r66, 224;
	add.s32 	%r68, %r67, -128;
	shr.u32 	%r69, %r68, 5;
	mul.wide.u32 	%rd26, %r69, 4;
	sub.s64 	%rd10, %rd2, %rd26;
	ld.local.u32 	%r163, [%rd10+24];
	ld.local.u32 	%r164, [%rd10+20];
	setp.eq.s32 	%p19, %r7, 0;
	@%p19 bra 	$L__BB0_8;
	shf.l.wrap.b32 	%r163, %r164, %r163, %r7;
	ld.local.u32 	%r70, [%rd10+16];
	shf.l.wrap.b32 	%r164, %r70, %r164, %r7;
$L__BB0_8:
	shr.u32 	%r71, %r163, 30;
	shf.l.wrap.b32 	%r72, %r164, %r163, 2;
	shl.b32 	%r73, %r164, 2;
	shr.u32 	%r74, %r72, 31;
	add.s32 	%r75, %r74, %r71;
	neg.s32 	%r76, %r75;
	setp.lt.s32 	%p20, %r4, 0;
	selp.b32 	%r165, %r76, %r75, %p20;
	xor.b32  	%r77, %r72, %r4;
	shr.s32 	%r78, %r72, 31;
	xor.b32  	%r79, %r78, %r72;
	xor.b32  	%r80, %r78, %r73;
	cvt.u64.u32 	%rd27, %r79;
	shl.b64 	%rd28, %rd27, 32;
	cvt.u64.u32 	%rd29, %r80;
	or.b64  	%rd30, %rd28, %rd29;
	cvt.rn.f64.s64 	%fd1, %rd30;
	mul.f64 	%fd2, %fd1, 0d3BF921FB54442D19;
	cvt.rn.f32.f64 	%f91, %fd2;
	neg.f32 	%f92, %f91;
	setp.lt.s32 	%p21, %r77, 0;
	selp.f32 	%f229, %f92, %f91, %p21;
$L__BB0_9:
	setp.ltu.f32 	%p22, %f2, 0f47CE4780;
	add.s32 	%r82, %r165, 1;
	mul.rn.f32 	%f94, %f229, %f229;
	and.b32  	%r83, %r165, 1;
	setp.eq.b32 	%p23, %r83, 1;
	selp.f32 	%f95, %f229, 0f3F800000, %p23;
	fma.rn.f32 	%f96, %f94, %f95, 0f00000000;
	fma.rn.f32 	%f97, %f94, 0f37CBAC00, 0fBAB607ED;
	selp.f32 	%f98, 0fB94D4153, %f97, %p23;
	selp.f32 	%f99, 0f3C0885E4, 0f3D2AAABB, %p23;
	fma.rn.f32 	%f100, %f98, %f94, %f99;
	selp.f32 	%f101, 0fBE2AAAA8, 0fBEFFFFFF, %p23;
	fma.rn.f32 	%f102, %f100, %f94, %f101;
	fma.rn.f32 	%f103, %f102, %f96, %f95;
	and.b32  	%r84, %r82, 2;
	setp.eq.s32 	%p24, %r84, 0;
	mov.f32 	%f104, 0f00000000;
	sub.f32 	%f105, %f104, %f103;
	selp.f32 	%f6, %f103, %f105, %p24;
	@%p22 bra 	$L__BB0_17;
	setp.neu.f32 	%p25, %f2, 0f7F800000;
	@%p25 bra 	$L__BB0_12;
	mov.f32 	%f108, 0f00000000;
	mul.rn.f32 	%f230, %f80, %f108;
	mov.b32 	%r169, 0;
	bra.uni 	$L__BB0_17;
$L__BB0_12:
	mov.b32 	%r16, %f80;
	shl.b32 	%r86, %r16, 8;
	or.b32  	%r17, %r86, -2147483648;
	mov.b64 	%rd80, 0;
	mov.b32 	%r166, 0;
	mov.u64 	%rd78, __cudart_i2opi_f;
	mov.u64 	%rd79, %rd2;
$L__BB0_13:
	.pragma "nounroll";
	ld.global.nc.u32 	%r87, [%rd78];
	mad.wide.u32 	%rd33, %r87, %r17, %rd80;
	shr.u64 	%rd80, %rd33, 32;
	st.local.u32 	[%rd79], %rd33;
	add.s32 	%r166, %r166, 1;
	add.s64 	%rd79, %rd79, 4;
	add.s64 	%rd78, %rd78, 4;
	setp.ne.s32 	%p26, %r166, 6;
	@%p26 bra 	$L__BB0_13;
	shr.u32 	%r88, %r16, 23;
	st.local.u32 	[%rd2+24], %rd80;
	and.b32  	%r20, %r88, 31;
	and.b32  	%r89, %r88, 224;
	add.s32 	%r90, %r89, -128;
	shr.u32 	%r91, %r90, 5;
	mul.wide.u32 	%rd34, %r91, 4;
	sub.s64 	%rd17, %rd2, %rd34;
	ld.local.u32 	%r167, [%rd17+24];
	ld.local.u32 	%r168, [%rd17+20];
	setp.eq.s32 	%p27, %r20, 0;
	@%p27 bra 	$L__BB0_16;
	shf.l.wrap.b32 	%r167, %r168, %r167, %r20;
	ld.local.u32 	%r92, [%rd17+16];
	shf.l.wrap.b32 	%r168, %r92, %r168, %r20;
$L__BB0_16:
	shr.u32 	%r93, %r167, 30;
	shf.l.wrap.b32 	%r94, %r168, %r167, 2;
	shl.b32 	%r95, %r168, 2;
	shr.u32 	%r96, %r94, 31;
	add.s32 	%r97, %r96, %r93;
	neg.s32 	%r98, %r97;
	setp.lt.s32 	%p28, %r16, 0;
	selp.b32 	%r169, %r98, %r97, %p28;
	xor.b32  	%r99, %r94, %r16;
	shr.s32 	%r100, %r94, 31;
	xor.b32  	%r101, %r100, %r94;
	xor.b32  	%r102, %r100, %r95;
	cvt.u64.u32 	%rd35, %r101;
	shl.b64 	%rd36, %rd35, 32;
	cvt.u64.u32 	%rd37, %r102;
	or.b64  	%rd38, %rd36, %rd37;
	cvt.rn.f64.s64 	%fd3, %rd38;
	mul.f64 	%fd4, %fd3, 0d3BF921FB54442D19;
	cvt.rn.f32.f64 	%f106, %fd4;
	neg.f32 	%f107, %f106;
	setp.lt.s32 	%p29, %r99, 0;
	selp.f32 	%f230, %f107, %f106, %p29;
$L__BB0_17:
	mul.rn.f32 	%f109, %f230, %f230;
	and.b32  	%r104, %r169, 1;
	setp.eq.b32 	%p30, %r104, 1;
	selp.f32 	%f110, 0f3F800000, %f230, %p30;
	fma.rn.f32 	%f111, %f109, %f110, 0f00000000;
	fma.rn.f32 	%f112, %f109, 0f37CBAC00, 0fBAB607ED;
	selp.f32 	%f113, %f112, 0fB94D4153, %p30;
	selp.f32 	%f114, 0f3D2AAABB, 0f3C0885E4, %p30;
	fma.rn.f32 	%f115, %f113, %f109, %f114;
	selp.f32 	%f116, 0fBEFFFFFF, 0fBE2AAAA8, %p30;
	fma.rn.f32 	%f117, %f115, %f109, %f116;
	fma.rn.f32 	%f118, %f117, %f111, %f110;
	and.b32  	%r105, %r169, 2;
	setp.eq.s32 	%p31, %r105, 0;
	mov.f32 	%f119, 0f00000000;
	sub.f32 	%f120, %f119, %f118;
	selp.f32 	%f10, %f118, %f120, %p31;
	neg.f32 	%f121, %f81;
	mul.f32 	%f11, %f6, %f121;
	mul.f32 	%f12, %f10, %f121;
	sub.f32 	%f122, %f82, %f81;
	cvt.rn.f32.s32 	%f123, %r1;
	add.f32 	%f124, %f84, %f123;
	mul.f32 	%f125, %f83, %f124;
	mul.f32 	%f126, %f122, %f6;
	mul.f32 	%f127, %f125, %f10;
	sub.f32 	%f128, %f126, %f127;
	mul.f32 	%f129, %f122, %f10;
	fma.rn.f32 	%f130, %f125, %f6, %f129;
	cvt.rn.f32.u32 	%f131, %r59;
	add.f32 	%f132, %f86, %f131;
	mul.f32 	%f13, %f85, %f132;
	sub.f32 	%f14, %f128, %f11;
	sub.f32 	%f15, %f130, %f12;
	setp.gt.f32 	%p32, %f14, 0f00000000;
	neg.f32 	%f133, %f14;
	selp.f32 	%f134, %f14, %f133, %p32;
	setp.gt.f32 	%p33, %f15, 0f00000000;
	neg.f32 	%f135, %f15;
	selp.f32 	%f136, %f15, %f135, %p33;
	setp.gt.f32 	%p34, %f134, %f136;
	@%p34 bra 	$L__BB0_25;
	setp.lt.s32 	%p35, %r49, 1;
	@%p35 bra 	$L__BB0_72;
	mul.f32 	%f138, %f83, 0f3F000000;
	mul.f32 	%f139, %f138, %f10;
	sub.f32 	%f140, %f14, %f139;
	mul.f32 	%f141, %f138, %f6;
	add.f32 	%f142, %f141, %f15;
	div.rn.f32 	%f16, %f140, %f142;
	shr.u32 	%r107, %r49, 1;
	cvt.rn.f32.u32 	%f17, %r107;
	shr.u32 	%r108, %r48, 31;
	add.s32 	%r109, %r48, %r108;
	shr.s32 	%r110, %r109, 1;
	cvt.rn.f32.s32 	%f18, %r110;
	add.f32 	%f143, %f139, %f14;
	sub.f32 	%f144, %f15, %f141;
	div.rn.f32 	%f19, %f143, %f144;
	mul.f32 	%f145, %f85, 0f3F000000;
	sub.f32 	%f146, %f13, %f145;
	div.rn.f32 	%f20, %f146, %f15;
	shr.u32 	%r111, %r50, 31;
	add.s32 	%r112, %r50, %r111;
	shr.s32 	%r113, %r112, 1;
	cvt.rn.f32.s32 	%f21, %r113;
	add.f32 	%f147, %f145, %f13;
	div.rn.f32 	%f22, %f147, %f15;
	neg.s32 	%r172, %r49;
	mov.b32 	%r173, 0;
	mov.f32 	%f244, 0f00000000;
$L__BB0_20:
	cvt.rn.f32.u32 	%f148, %r173;
	add.f32 	%f149, %f148, 0f3F000000;
	sub.f32 	%f150, %f149, %f12;
	sub.f32 	%f151, %f150, %f17;
	fma.rn.f32 	%f152, %f16, %f151, %f11;
	add.f32 	%f56, %f152, %f18;
	cvt.rmi.f32.f32 	%f153, %f56;
	cvt.rzi.s32.f32 	%r41, %f153;
	fma.rn.f32 	%f154, %f19, %f151, %f11;
	add.f32 	%f155, %f154, %f18;
	cvt.rmi.f32.f32 	%f156, %f155;
	cvt.rzi.s32.f32 	%r42, %f156;
	fma.rn.f32 	%f157, %f20, %f151, 0f00000000;
	add.f32 	%f57, %f157, %f21;
	cvt.rmi.f32.f32 	%f158, %f57;
	cvt.rzi.s32.f32 	%r43, %f158;
	fma.rn.f32 	%f159, %f22, %f151, 0f00000000;
	add.f32 	%f58, %f159, %f21;
	cvt.rmi.f32.f32 	%f160, %f58;
	cvt.rzi.s32.f32 	%r44, %f160;
	setp.gt.f32 	%p36, %f155, %f56;
	sub.f32 	%f59, %f155, %f56;
	neg.f32 	%f161, %f59;
	selp.f32 	%f162, %f59, %f161, %p36;
	setp.lt.f32 	%p37, %f162, 0f3C23D70A;
	@%p37 bra 	$L__BB0_71;
	setp.gt.f32 	%p38, %f58, %f57;
	sub.f32 	%f60, %f58, %f57;
	neg.f32 	%f163, %f60;
	selp.f32 	%f164, %f60, %f163, %p38;
	setp.lt.f32 	%p39, %f164, 0f3C23D70A;
	@%p39 bra 	$L__BB0_71;
	max.s32 	%r114, %r41, %r42;
	cvt.rn.f32.s32 	%f165, %r114;
	sub.f32 	%f166, %f165, %f56;
	div.rn.f32 	%f61, %f166, %f59;
	mov.f32 	%f167, 0f3F800000;
	sub.f32 	%f62, %f167, %f61;
	max.s32 	%r115, %r43, %r44;
	cvt.rn.f32.s32 	%f168, %r115;
	sub.f32 	%f169, %f168, %f57;
	div.rn.f32 	%f63, %f169, %f60;
	sub.f32 	%f64, %f167, %f63;
	setp.ne.s32 	%p40, %r41, %r42;
	setp.ne.s32 	%p41, %r43, %r44;
	or.pred  	%p42, %p40, %p41;
	@%p42 bra 	$L__BB0_52;
	setp.lt.s32 	%p92, %r41, %r48;
	setp.gt.s32 	%p93, %r41, -1;
	and.pred  	%p94, %p92, %p93;
	setp.lt.s32 	%p95, %r43, %r50;
	setp.gt.s32 	%p96, %r43, -1;
	and.pred  	%p97, %p95, %p96;
	and.pred  	%p98, %p94, %p97;
	not.pred 	%p99, %p98;
	@%p99 bra 	$L__BB0_71;
	mad.lo.s32 	%r132, %r43, %r49, %r173;
	mad.lo.s32 	%r133, %r132, %r48, %r41;
	mul.wide.s32 	%rd55, %r133, 4;
	add.s64 	%rd56, %rd1, %rd55;
	ld.global.f32 	%f182, [%rd56];
	add.f32 	%f244, %f182, %f244;
	st.global.f32 	[%rd3], %f244;
	bra.uni 	$L__BB0_71;
$L__BB0_25:
	setp.lt.s32 	%p101, %r48, 1;
	@%p101 bra 	$L__BB0_72;
	mul.f32 	%f184, %f83, 0f3F000000;
	mul.f32 	%f185, %f184, %f6;
	sub.f32 	%f186, %f15, %f185;
	mul.f32 	%f187, %f184, %f10;
	add.f32 	%f188, %f187, %f14;
	div.rn.f32 	%f23, %f186, %f188;
	shr.u32 	%r135, %r48, 1;
	cvt.rn.f32.u32 	%f24, %r135;
	shr.u32 	%r136, %r49, 31;
	add.s32 	%r137, %r49, %r136;
	shr.s32 	%r138, %r137, 1;
	cvt.rn.f32.s32 	%f25, %r138;
	add.f32 	%f189, %f185, %f15;
	sub.f32 	%f190, %f14, %f187;
	div.rn.f32 	%f26, %f189, %f190;
	mul.f32 	%f191, %f85, 0f3F000000;
	sub.f32 	%f192, %f13, %f191;
	div.rn.f32 	%f27, %f192, %f14;
	shr.u32 	%r139, %r50, 31;
	add.s32 	%r140, %r50, %r139;
	shr.s32 	%r141, %r140, 1;
	cvt.rn.f32.s32 	%f28, %r141;
	add.f32 	%f193, %f191, %f13;
	div.rn.f32 	%f29, %f193, %f14;
	neg.s32 	%r170, %r48;
	mov.b32 	%r171, 0;
	mov.f32 	%f237, 0f00000000;
$L__BB0_27:
	cvt.rn.f32.u32 	%f194, %r171;
	add.f32 	%f195, %f194, 0f3F000000;
	sub.f32 	%f196, %f195, %f11;
	sub.f32 	%f197, %f196, %f24;
	fma.rn.f32 	%f198, %f23, %f197, %f12;
	add.f32 	%f31, %f198, %f25;
	cvt.rmi.f32.f32 	%f199, %f31;
	cvt.rzi.s32.f32 	%r33, %f199;
	fma.rn.f32 	%f200, %f26, %f197, %f12;
	add.f32 	%f201, %f200, %f25;
	cvt.rmi.f32.f32 	%f202, %f201;
	cvt.rzi.s32.f32 	%r34, %f202;
	fma.rn.f32 	%f203, %f27, %f197, 0f00000000;
	add.f32 	%f32, %f203, %f28;
	cvt.rmi.f32.f32 	%f204, %f32;
	cvt.rzi.s32.f32 	%r35, %f204;
	fma.rn.f32 	%f205, %f29, %f197, 0f00000000;
	add.f32 	%f33, %f205, %f28;
	cvt.rmi.f32.f32 	%f206, %f33;
	cvt.rzi.s32.f32 	%r36, %f206;
	setp.gt.f32 	%p102, %f201, %f31;
	sub.f32 	%f34, %f201, %f31;
	neg.f32 	%f207, %f34;
	selp.f32 	%f208, %f34, %f207, %p102;
	setp.lt.f32 	%p103, %f208, 0f3C23D70A;
	@%p103 bra 	$L__BB0_51;
	setp.gt.f32 	%p104, %f33, %f32;
	sub.f32 	%f35, %f33, %f32;
	neg.f32 	%f209, %f35;
	selp.f32 	%f210, %f35, %f209, %p104;
	setp.lt.f32 	%p105, %f210, 0f3C23D70A;
	@%p105 bra 	$L__BB0_51;
	max.s32 	%r142, %r33, %r34;
	cvt.rn.f32.s32 	%f211, %r142;
	sub.f32 	%f212, %f211, %f31;
	div.rn.f32 	%f36, %f212, %f34;
	mov.f32 	%f213, 0f3F800000;
	sub.f32 	%f37, %f213, %f36;
	max.s32 	%r143, %r35, %r36;
	cvt.rn.f32.s32 	%f214, %r143;
	sub.f32 	%f215, %f214, %f32;
	div.rn.f32 	%f38, %f215, %f35;
	sub.f32 	%f39, %f213, %f38;
	setp.ne.s32 	%p106, %r33, %r34;
	setp.ne.s32 	%p107, %r35, %r36;
	or.pred  	%p108, %p106, %p107;
	@%p108 bra 	$L__BB0_32;
	setp.lt.s32 	%p158, %r33, %r49;
	setp.gt.s32 	%p159, %r33, -1;
	and.pred  	%p160, %p158, %p159;
	setp.lt.s32 	%p161, %r35, %r50;
	setp.gt.s32 	%p162, %r35, -1;
	and.pred  	%p163, %p161, %p162;
	and.pred  	%p164, %p160, %p163;
	not.pred 	%p165, %p164;
	@%p165 bra 	$L__BB0_51;
	mad.lo.s32 	%r160, %r35, %r49, %r33;
	mad.lo.s32 	%r161, %r160, %r48, %r171;
	mul.wide.s32 	%rd73, %r161, 4;
	add.s64 	%rd74, %rd1, %rd73;
	ld.global.f32 	%f228, [%rd74];
	add.f32 	%f237, %f228, %f237;
	st.global.f32 	[%rd3], %f237;
	bra.uni 	$L__BB0_51;
$L__BB0_32:
	setp.eq.s32 	%p110, %r33, %r34;
	or.pred  	%p111, %p110, %p107;
	@%p111 bra 	$L__BB0_37;
	setp.lt.s32 	%p146, %r33, %r49;
	setp.gt.s32 	%p147, %r33, -1;
	and.pred  	%p148, %p146, %p147;
	setp.lt.s32 	%p149, %r35, %r50;
	setp.gt.s32 	%p150, %r35, -1;
	and.pred  	%p1, %p149, %p150;
	and.pred  	%p151, %p148, %p1;
	not.pred 	%p152, %p151;
	@%p152 bra 	$L__BB0_35;
	mad.lo.s32 	%r156, %r35, %r49, %r33;
	mad.lo.s32 	%r157, %r156, %r48, %r171;
	mul.wide.s32 	%rd69, %r157, 4;
	add.s64 	%rd70, %rd1, %rd69;
	ld.global.f32 	%f226, [%rd70];
	fma.rn.f32 	%f237, %f36, %f226, %f237;
	st.global.f32 	[%rd3], %f237;
$L__BB0_35:
	setp.lt.s32 	%p153, %r34, %r49;
	setp.gt.s32 	%p154, %r34, -1;
	and.pred  	%p155, %p153, %p154;
	and.pred  	%p156, %p155, %p1;
	not.pred 	%p157, %p156;
	@%p157 bra 	$L__BB0_51;
	mad.lo.s32 	%r158, %r35, %r49, %r34;
	mad.lo.s32 	%r159, %r158, %r48, %r171;
	mul.wide.s32 	%rd71, %r159, 4;
	add.s64 	%rd72, %rd1, %rd71;
	ld.global.f32 	%f227, [%rd72];
	fma.rn.f32 	%f237, %f37, %f227, %f237;
	st.global.f32 	[%rd3], %f237;
	bra.uni 	$L__BB0_51;
$L__BB0_37:
	setp.eq.s32 	%p113, %r35, %r36;
	or.pred  	%p114, %p106, %p113;
	@%p114 bra 	$L__BB0_42;
	setp.lt.s32 	%p134, %r33, %r49;
	setp.gt.s32 	%p135, %r33, -1;
	and.pred  	%p2, %p134, %p135;
	setp.lt.s32 	%p136, %r35, %r50;
	setp.gt.s32 	%p137, %r35, -1;
	and.pred  	%p138, %p136, %p137;
	and.pred  	%p139, %p2, %p138;
	not.pred 	%p140, %p139;
	@%p140 bra 	$L__BB0_40;
	mad.lo.s32 	%r152, %r35, %r49, %r33;
	mad.lo.s32 	%r153, %r152, %r48, %r171;
	mul.wide.s32 	%rd65, %r153, 4;
	add.s64 	%rd66, %rd1, %rd65;
	ld.global.f32 	%f224, [%rd66];
	fma.rn.f32 	%f237, %f38, %f224, %f237;
	st.global.f32 	[%rd3], %f237;
$L__BB0_40:
	setp.lt.s32 	%p141, %r36, %r50;
	setp.gt.s32 	%p142, %r36, -1;
	and.pred  	%p143, %p141, %p142;
	and.pred  	%p144, %p2, %p143;
	not.pred 	%p145, %p144;
	@%p145 bra 	$L__BB0_51;
	mad.lo.s32 	%r154, %r36, %r49, %r33;
	mad.lo.s32 	%r155, %r154, %r48, %r171;
	mul.wide.s32 	%rd67, %r155, 4;
	add.s64 	%rd68, %rd1, %rd67;
	ld.global.f32 	%f225, [%rd68];
	fma.rn.f32 	%f237, %f39, %f225, %f237;
	st.global.f32 	[%rd3], %f237;
	bra.uni 	$L__BB0_51;
$L__BB0_42:
	or.pred  	%p117, %p110, %p113;
	@%p117 bra 	$L__BB0_51;
	setp.lt.s32 	%p118, %r33, %r49;
	setp.gt.s32 	%p119, %r33, -1;
	and.pred  	%p3, %p118, %p119;
	setp.lt.s32 	%p120, %r35, %r50;
	setp.gt.s32 	%p121, %r35, -1;
	and.pred  	%p4, %p120, %p121;
	and.pred  	%p122, %p3, %p4;
	not.pred 	%p123, %p122;
	@%p123 bra 	$L__BB0_45;
	mad.lo.s32 	%r144, %r35, %r49, %r33;
	mad.lo.s32 	%r145, %r144, %r48, %r171;
	mul.wide.s32 	%rd57, %r145, 4;
	add.s64 	%rd58, %rd1, %rd57;
	ld.global.f32 	%f216, [%rd58];
	mul.f32 	%f217, %f36, %f216;
	fma.rn.f32 	%f237, %f38, %f217, %f237;
	st.global.f32 	[%rd3], %f237;
$L__BB0_45:
	setp.lt.s32 	%p124, %r36, %r50;
	setp.gt.s32 	%p125, %r36, -1;
	and.pred  	%p5, %p124, %p125;
	and.pred  	%p126, %p3, %p5;
	not.pred 	%p127, %p126;
	@%p127 bra 	$L__BB0_47;
	mad.lo.s32 	%r146, %r36, %r49, %r33;
	mad.lo.s32 	%r147, %r146, %r48, %r171;
	mul.wide.s32 	%rd59, %r147, 4;
	add.s64 	%rd60, %rd1, %rd59;
	ld.global.f32 	%f218, [%rd60];
	mul.f32 	%f219, %f36, %f218;
	fma.rn.f32 	%f237, %f39, %f219, %f237;
	st.global.f32 	[%rd3], %f237;
$L__BB0_47:
	setp.lt.s32 	%p128, %r34, %r49;
	setp.gt.s32 	%p129, %r34, -1;
	and.pred  	%p6, %p128, %p129;
	and.pred  	%p130, %p6, %p4;
	not.pred 	%p131, %p130;
	@%p131 bra 	$L__BB0_49;
	mad.lo.s32 	%r148, %r35, %r49, %r34;
	mad.lo.s32 	%r149, %r148, %r48, %r171;
	mul.wide.s32 	%rd61, %r149, 4;
	add.s64 	%rd62, %rd1, %rd61;
	ld.global.f32 	%f220, [%rd62];
	mul.f32 	%f221, %f37, %f220;
	fma.rn.f32 	%f237, %f38, %f221, %f237;
	st.global.f32 	[%rd3], %f237;
$L__BB0_49:
	and.pred  	%p132, %p6, %p5;
	not.pred 	%p133, %p132;
	@%p133 bra 	$L__BB0_51;
	mad.lo.s32 	%r150, %r36, %r49, %r34;
	mad.lo.s32 	%r151, %r150, %r48, %r171;
	mul.wide.s32 	%rd63, %r151, 4;
	add.s64 	%rd64, %rd1, %rd63;
	ld.global.f32 	%f222, [%rd64];
	mul.f32 	%f223, %f37, %f222;
	fma.rn.f32 	%f237, %f39, %f223, %f237;
	st.global.f32 	[%rd3], %f237;
$L__BB0_51:
	add.s32 	%r171, %r171, 1;
	add.s32 	%r170, %r170, 1;
	setp.eq.s32 	%p166, %r170, 0;
	@%p166 bra 	$L__BB0_72;
	bra.uni 	$L__BB0_27;
$L__BB0_52:
	setp.eq.s32 	%p44, %r41, %r42;
	or.pred  	%p45, %p44, %p41;
	@%p45 bra 	$L__BB0_57;
	setp.lt.s32 	%p80, %r41, %r48;
	setp.gt.s32 	%p81, %r41, -1;
	and.pred  	%p82, %p80, %p81;
	setp.lt.s32 	%p83, %r43, %r50;
	setp.gt.s32 	%p84, %r43, -1;
	and.pred  	%p7, %p83, %p84;
	and.pred  	%p85, %p82, %p7;
	not.pred 	%p86, %p85;
	@%p86 bra 	$L__BB0_55;
	mad.lo.s32 	%r128, %r43, %r49, %r173;
	mad.lo.s32 	%r129, %r128, %r48, %r41;
	mul.wide.s32 	%rd51, %r129, 4;
	add.s64 	%rd52, %rd1, %rd51;
	ld.global.f32 	%f180, [%rd52];
	fma.rn.f32 	%f244, %f61, %f180, %f244;
	st.global.f32 	[%rd3], %f244;
$L__BB0_55:
	setp.lt.s32 	%p87, %r42, %r48;
	setp.gt.s32 	%p88, %r42, -1;
	and.pred  	%p89, %p87, %p88;
	and.pred  	%p90, %p89, %p7;
	not.pred 	%p91, %p90;
	@%p91 bra 	$L__BB0_71;
	mad.lo.s32 	%r130, %r43, %r49, %r173;
	mad.lo.s32 	%r131, %r130, %r48, %r42;
	mul.wide.s32 	%rd53, %r131, 4;
	add.s64 	%rd54, %rd1, %rd53;
	ld.global.f32 	%f181, [%rd54];
	fma.rn.f32 	%f244, %f62, %f181, %f244;
	st.global.f32 	[%rd3], %f244;
	bra.uni 	$L__BB0_71;
$L__BB0_57:
	setp.eq.s32 	%p47, %r43, %r44;
	or.pred  	%p48, %p40, %p47;
	@%p48 bra 	$L__BB0_62;
	setp.lt.s32 	%p68, %r41, %r48;
	setp.gt.s32 	%p69, %r41, -1;
	and.pred  	%p8, %p68, %p69;
	setp.lt.s32 	%p70, %r43, %r50;
	setp.gt.s32 	%p71, %r43, -1;
	and.pred  	%p72, %p70, %p71;
	and.pred  	%p73, %p8, %p72;
	not.pred 	%p74, %p73;
	@%p74 bra 	$L__BB0_60;
	mad.lo.s32 	%r124, %r43, %r49, %r173;
	mad.lo.s32 	%r125, %r124, %r48, %r41;
	mul.wide.s32 	%rd47, %r125, 4;
	add.s64 	%rd48, %rd1, %rd47;
	ld.global.f32 	%f178, [%rd48];
	fma.rn.f32 	%f244, %f63, %f178, %f244;
	st.global.f32 	[%rd3], %f244;
$L__BB0_60:
	setp.lt.s32 	%p75, %r44, %r50;
	setp.gt.s32 	%p76, %r44, -1;
	and.pred  	%p77, %p75, %p76;
	and.pred  	%p78, %p8, %p77;
	not.pred 	%p79, %p78;
	@%p79 bra 	$L__BB0_71;
	mad.lo.s32 	%r126, %r44, %r49, %r173;
	mad.lo.s32 	%r127, %r126, %r48, %r41;
	mul.wide.s32 	%rd49, %r127, 4;
	add.s64 	%rd50, %rd1, %rd49;
	ld.global.f32 	%f179, [%rd50];
	fma.rn.f32 	%f244, %f64, %f179, %f244;
	st.global.f32 	[%rd3], %f244;
	bra.uni 	$L__BB0_71;
$L__BB0_62:
	or.pred  	%p51, %p44, %p47;
	@%p51 bra 	$L__BB0_71;
	setp.lt.s32 	%p52, %r41, %r48;
	setp.gt.s32 	%p53, %r41, -1;
	and.pred  	%p9, %p52, %p53;
	setp.lt.s32 	%p54, %r43, %r50;
	setp.gt.s32 	%p55, %r43, -1;
	and.pred  	%p10, %p54, %p55;
	and.pred  	%p56, %p9, %p10;
	not.pred 	%p57, %p56;
	@%p57 bra 	$L__BB0_65;
	mad.lo.s32 	%r116, %r43, %r49, %r173;
	mad.lo.s32 	%r117, %r116, %r48, %r41;
	mul.wide.s32 	%rd39, %r117, 4;
	add.s64 	%rd40, %rd1, %rd39;
	ld.global.f32 	%f170, [%rd40];
	mul.f32 	%f171, %f61, %f170;
	fma.rn.f32 	%f244, %f63, %f171, %f244;
	st.global.f32 	[%rd3], %f244;
$L__BB0_65:
	setp.lt.s32 	%p58, %r44, %r50;
	setp.gt.s32 	%p59, %r44, -1;
	and.pred  	%p11, %p58, %p59;
	and.pred  	%p60, %p9, %p11;
	not.pred 	%p61, %p60;
	@%p61 bra 	$L__BB0_67;
	mad.lo.s32 	%r118, %r44, %r49, %r173;
	mad.lo.s32 	%r119, %r118, %r48, %r41;
	mul.wide.s32 	%rd41, %r119, 4;
	add.s64 	%rd42, %rd1, %rd41;
	ld.global.f32 	%f172, [%rd42];
	mul.f32 	%f173, %f61, %f172;
	fma.rn.f32 	%f244, %f64, %f173, %f244;
	st.global.f32 	[%rd3], %f244;
$L__BB0_67:
	setp.lt.s32 	%p62, %r42, %r48;
	setp.gt.s32 	%p63, %r42, -1;
	and.pred  	%p12, %p62, %p63;
	and.pred  	%p64, %p12, %p10;
	not.pred 	%p65, %p64;
	@%p65 bra 	$L__BB0_69;
	mad.lo.s32 	%r120, %r43, %r49, %r173;
	mad.lo.s32 	%r121, %r120, %r48, %r42;
	mul.wide.s32 	%rd43, %r121, 4;
	add.s64 	%rd44, %rd1, %rd43;
	ld.global.f32 	%f174, [%rd44];
	mul.f32 	%f175, %f62, %f174;
	fma.rn.f32 	%f244, %f63, %f175, %f244;
	st.global.f32 	[%rd3], %f244;
$L__BB0_69:
	and.pred  	%p66, %p12, %p11;
	not.pred 	%p67, %p66;
	@%p67 bra 	$L__BB0_71;
	mad.lo.s32 	%r122, %r44, %r49, %r173;
	mad.lo.s32 	%r123, %r122, %r48, %r42;
	mul.wide.s32 	%rd45, %r123, 4;
	add.s64 	%rd46, %rd1, %rd45;
	ld.global.f32 	%f176, [%rd46];
	mul.f32 	%f177, %f62, %f176;
	fma.rn.f32 	%f244, %f64, %f177, %f244;
	st.global.f32 	[%rd3], %f244;
$L__BB0_71:
	add.s32 	%r173, %r173, 1;
	add.s32 	%r172, %r172, 1;
	setp.ne.s32 	%p100, %r172, 0;
	@%p100 bra 	$L__BB0_20;
$L__BB0_72:
	ret;

}


// ===== COMPILED SASS (sm_100) =====

	.target	sm_100

	.elftype	@"ET_EXEC"


//--------------------- .note.nv.tkinfo           --------------------------
	.section	.note.nv.tkinfo,"",@"SHT_NOTE"
	.sectionflags	@"SHF_NOTE_NV_TKINFO"
	.tkinfo
        /*0018*/ 	.word	0x00000002
        /*0030*/ 	.string	""
        /*0030*/ 	.string	"ptxas"
        /*0030*/ 	.string	"Cuda compilation tools, release 13.0, V13.0.88"
        /*0030*/ 	.string	"Build cuda_13.0.r13.0/compiler.36424714_0"
        /*0030*/ 	.string	"-arch sm_100 -m 64 "



//--------------------- .note.nv.cuinfo           --------------------------
	.section	.note.nv.cuinfo,"",@"SHT_NOTE"
	.sectionflags	@"SHF_NOTE_NV_CUINFO"
        /*0018*/ 	.short	0x0002
        /*001a*/ 	.short	0x0064
        /*001c*/ 	.short	0x0082
	.zero		2


//--------------------- .nv.info                  --------------------------
	.section	.nv.info,"",@"SHT_CUDA_INFO"
	.align	4


	//----- nvinfo : EIATTR_REGCOUNT
	.align		4
        /*0000*/ 	.byte	0x04, 0x2f
        /*0002*/ 	.short	(.L_2 - .L_1)
	.align		4
.L_1:
        /*0004*/ 	.word	index@(_Z17kernel_projectionPfS_ffffiffifiii)
        /*0008*/ 	.word	0x00000022


	//----- nvinfo : EIATTR_FRAME_SIZE
	.align		4
.L_2:
        /*000c*/ 	.byte	0x04, 0x11
        /*000e*/ 	.short	(.L_4 - .L_3)
	.align		4
.L_3:
        /*0010*/ 	.word	index@($__internal_0_$__cuda_sm3x_div_rn_noftz_f32_slowpath)
        /*0014*/ 	.word	0x00000020


	//----- nvinfo : EIATTR_FRAME_SIZE
	.align		4
.L_4:
        /*0018*/ 	.byte	0x04, 0x11
        /*001a*/ 	.short	(.L_6 - .L_5)
	.align		4
.L_5:
        /*001c*/ 	.word	index@(_Z17kernel_projectionPfS_ffffiffifiii)
        /*0020*/ 	.word	0x00000020


	//----- nvinfo : EIATTR_MIN_STACK_SIZE
	.align		4
.L_6:
        /*0024*/ 	.byte	0x04, 0x12
        /*0026*/ 	.short	(.L_8 - .L_7)
	.align		4
.L_7:
        /*0028*/ 	.word	index@(_Z17kernel_projectionPfS_ffffiffifiii)
        /*002c*/ 	.word	0x00000020
.L_8:


//--------------------- .nv.compat                --------------------------
	.section	.nv.compat,"",@"SHT_CUDA_COMPAT_INFO"
	.align	4
        /*0000*/ 	.byte	0x02, 0x09, 0x00, 0x00, 0x02, 0x02, 0x01, 0x00, 0x02, 0x05, 0x05, 0x00, 0x03, 0x07, 0x01, 0x01
        /*0010*/ 	.byte	0x02, 0x03, 0x00, 0x00, 0x02, 0x06, 0x01, 0x00, 0x04, 0x0b, 0x08, 0x00, 0x01, 0x00, 0x00, 0x00
        /*0020*/ 	.byte	0x00, 0x00, 0x00, 0x00


//--------------------- .nv.info._Z17kernel_projectionPfS_ffffiffifiii --------------------------
	.section	.nv.info._Z17kernel_projectionPfS_ffffiffifiii,"",@"SHT_CUDA_INFO"
	.sectionflags	@""
	.align	4


	//----- nvinfo : EIATTR_CUDA_API_VERSION
	.align		4
        /*0000*/ 	.byte	0x04, 0x37
        /*0002*/ 	.short	(.L_10 - .L_9)
.L_9:
        /*0004*/ 	.word	0x00000082


	//----- nvinfo : EIATTR_KPARAM_INFO
	.align		4
.L_10:
        /*0008*/ 	.byte	0x04, 0x17
        /*000a*/ 	.short	(.L_12 - .L_11)
.L_11:
        /*000c*/ 	.word	0x00000000
        /*0010*/ 	.short	0x000d
        /*0012*/ 	.short	0x003c
        /*0014*/ 	.byte	0x00, 0xf0, 0x11, 0x00


	//----- nvinfo : EIATTR_KPARAM_INFO
	.align		4
.L_12:
        /*0018*/ 	.byte	0x04, 0x17
        /*001a*/ 	.short	(.L_14 - .L_13)
.L_13:
        /*001c*/ 	.word	0x00000000
        /*0020*/ 	.short	0x000c
        /*0022*/ 	.short	0x0038
        /*0024*/ 	.byte	0x00, 0xf0, 0x11, 0x00


	//----- nvinfo : EIATTR_KPARAM_INFO
	.align		4
.L_14:
        /*0028*/ 	.byte	0x04, 0x17
        /*002a*/ 	.short	(.L_16 - .L_15)
.L_15:
        /*002c*/ 	.word	0x00000000
        /*0030*/ 	.short	0x000b
        /*0032*/ 	.short	0x0034
        /*0034*/ 	.byte	0x00, 0xf0, 0x11, 0x00


	//----- nvinfo : EIATTR_KPARAM_INFO
	.align		4
.L_16:
        /*0038*/ 	.byte	0x04, 0x17
        /*003a*/ 	.short	(.L_18 - .L_17)
.L_17:
        /*003c*/ 	.word	0x00000000
        /*0040*/ 	.short	0x000a
        /*0042*/ 	.short	0x0030
        /*0044*/ 	.byte	0x00, 0xf0, 0x11, 0x00


	//----- nvinfo : EIATTR_KPARAM_INFO
	.align		4
.L_18:
        /*0048*/ 	.byte	0x04, 0x17
        /*004a*/ 	.short	(.L_20 - .L_19)
.L_19:
        /*004c*/ 	.word	0x00000000
        /*0050*/ 	.short	0x0009
        /*0052*/ 	.short	0x002c
        /*0054*/ 	.byte	0x00, 0xf0, 0x11, 0x00


	//----- nvinfo : EIATTR_KPARAM_INFO
	.align		4
.L_20:
        /*0058*/ 	.byte	0x04, 0x17
        /*005a*/ 	.short	(.L_22 - .L_21)
.L_21:
        /*005c*/ 	.word	0x00000000
        /*0060*/ 	.short	0x0008
        /*0062*/ 	.short	0x0028
        /*0064*/ 	.byte	0x00, 0xf0, 0x11, 0x00


	//----- nvinfo : EIATTR_KPARAM_INFO
	.align		4
.L_22:
        /*0068*/ 	.byte	0x04, 0x17
        /*006a*/ 	.short	(.L_24 - .L_23)
.L_23:
        /*006c*/ 	.word	0x00000000
        /*0070*/ 	.short	0x0007
        /*0072*/ 	.short	0x0024
        /*0074*/ 	.byte	0x00, 0xf0, 0x11, 0x00


	//----- nvinfo : EIATTR_KPARAM_INFO
	.align		4
.L_24:
        /*0078*/ 	.byte	0x04, 0x17
        /*007a*/ 	.short	(.L_26 - .L_25)
.L_25:
        /*007c*/ 	.word	0x00000000
        /*0080*/ 	.short	0x0006
        /*0082*/ 	.short	0x0020
        /*0084*/ 	.byte	0x00, 0xf0, 0x11, 0x00


	//----- nvinfo : EIATTR_KPARAM_INFO
	.align		4
.L_26:
        /*0088*/ 	.byte	0x04, 0x17
        /*008a*/ 	.short	(.L_28 - .L_27)
.L_27:
        /*008c*/ 	.word	0x00000000
        /*0090*/ 	.short	0x0005
        /*0092*/ 	.short	0x001c
        /*0094*/ 	.byte	0x00, 0xf0, 0x11, 0x00


	//----- nvinfo : EIATTR_KPARAM_INFO
	.align		4
.L_28:
        /*0098*/ 	.byte	0x04, 0x17
        /*009a*/ 	.short	(.L_30 - .L_29)
.L_29:
        /*009c*/ 	.word	0x00000000
        /*00a0*/ 	.short	0x0004
        /*00a2*/ 	.short	0x0018
        /*00a4*/ 	.byte	0x00, 0xf0, 0x11, 0x00


	//----- nvinfo : EIATTR_KPARAM_INFO
	.align		4
.L_30:
        /*00a8*/ 	.byte	0x04, 0x17
        /*00aa*/ 	.short	(.L_32 - .L_31)
.L_31:
        /*00ac*/ 	.word	0x00000000
        /*00b0*/ 	.short	0x0003
        /*00b2*/ 	.short	0x0014
        /*00b4*/ 	.byte	0x00, 0xf0, 0x11, 0x00


	//----- nvinfo : EIATTR_KPARAM_INFO
	.align		4
.L_32:
        /*00b8*/ 	.byte	0x04, 0x17
        /*00ba*/ 	.short	(.L_34 - .L_33)
.L_33:
        /*00bc*/ 	.word	0x00000000
        /*00c0*/ 	.short	0x0002
        /*00c2*/ 	.short	0x0010
        /*00c4*/ 	.byte	0x00, 0xf0, 0x11, 0x00


	//----- nvinfo : EIATTR_KPARAM_INFO
	.align		4
.L_34:
        /*00c8*/ 	.byte	0x04, 0x17
        /*00ca*/ 	.short	(.L_36 - .L_35)
.L_35:
        /*00cc*/ 	.word	0x00000000
        /*00d0*/ 	.short	0x0001
        /*00d2*/ 	.short	0x0008
        /*00d4*/ 	.byte	0x00, 0xf5, 0x21, 0x00


	//----- nvinfo : EIATTR_KPARAM_INFO
	.align		4
.L_36:
        /*00d8*/ 	.byte	0x04, 0x17
        /*00da*/ 	.short	(.L_38 - .L_37)
.L_37:
        /*00dc*/ 	.word	0x00000000
        /*00e0*/ 	.short	0x0000
        /*00e2*/ 	.short	0x0000
        /*00e4*/ 	.byte	0x00, 0xf5, 0x21, 0x00


	//----- nvinfo : EIATTR_SPARSE_MMA_MASK
	.align		4
.L_38:
        /*00e8*/ 	.byte	0x03, 0x50
        /*00ea*/ 	.short	0x0000


	//----- nvinfo : EIATTR_MAXREG_COUNT
	.align		4
        /*00ec*/ 	.byte	0x03, 0x1b
        /*00ee*/ 	.short	0x00ff


	//----- nvinfo : EIATTR_MERCURY_ISA_VERSION
	.align		4
        /*00f0*/ 	.byte	0x03, 0x5f
        /*00f2*/ 	.short	0x0101


	//----- nvinfo : EIATTR_VRC_CTA_INIT_COUNT
	.align		4
        /*00f4*/ 	.byte	0x02, 0x4a
	.zero		1
	.zero		1


	//----- nvinfo : EIATTR_EXIT_INSTR_OFFSETS
	.align		4
        /*00f8*/ 	.byte	0x04, 0x1c
        /*00fa*/ 	.short	(.L_40 - .L_39)


	//   ....[0]....
.L_39:
        /*00fc*/ 	.word	0x000000c0


	//   ....[1]....
        /*0100*/ 	.word	0x00000ca0


	//   ....[2]....
        /*0104*/ 	.word	0x00001ea0


	//   ....[3]....
        /*0108*/ 	.word	0x00001ed0


	//   ....[4]....
        /*010c*/ 	.word	0x00003070


	//----- nvinfo : EIATTR_CRS_STACK_SIZE
	.align		4
.L_40:
        /*0110*/ 	.byte	0x04, 0x1e
        /*0112*/ 	.short	(.L_42 - .L_41)
.L_41:
        /*0114*/ 	.word	0x00000000


	//----- nvinfo : EIATTR_CBANK_PARAM_SIZE
	.align		4
.L_42:
        /*0118*/ 	.byte	0x03, 0x19
        /*011a*/ 	.short	0x0040


	//----- nvinfo : EIATTR_PARAM_CBANK
	.align		4
        /*011c*/ 	.byte	0x04, 0x0a
        /*011e*/ 	.short	(.L_44 - .L_43)
	.align		4
.L_43:
        /*0120*/ 	.word	index@(.nv.constant0._Z17kernel_projectionPfS_ffffiffifiii)
        /*0124*/ 	.short	0x0380
        /*0126*/ 	.short	0x0040


	//----- nvinfo : EIATTR_SW_WAR
	.align		4
.L_44:
        /*0128*/ 	.byte	0x04, 0x36
        /*012a*/ 	.short	(.L_46 - .L_45)
.L_45:
        /*012c*/ 	.word	0x00000008
.L_46:


//--------------------- .nv.callgraph             --------------------------
	.section	.nv.callgraph,"",@"SHT_CUDA_CALLGRAPH"
	.align	4
	.sectionentsize	8
	.align		4
        /*0000*/ 	.word	0x00000000
	.align		4
        /*0004*/ 	.word	0xffffffff
	.align		4
        /*0008*/ 	.word	0x00000000
	.align		4
        /*000c*/ 	.word	0xfffffffe
	.align		4
        /*0010*/ 	.word	0x00000000
	.align		4
        /*0014*/ 	.word	0xfffffffd
	.align		4
        /*0018*/ 	.word	0x00000000
	.align		4
        /*001c*/ 	.word	0xfffffffc


//--------------------- .nv.constant4             --------------------------
	.section	.nv.constant4,"a",@progbits
	.align	8
	.align		8
.nv.constant4:
        /*0000*/ 	.dword	__cudart_i2opi_f


//--------------------- .text._Z17kernel_projectionPfS_ffffiffifiii --------------------------
	.section	.text._Z17kernel_projectionPfS_ffffiffifiii,"ax",@progbits
	.align	128
        .global         _Z17kernel_projectionPfS_ffffiffifiii
        .type           _Z17kernel_projectionPfS_ffffiffifiii,@function
        .size           _Z17kernel_projectionPfS_ffffiffifiii,(.L_x_61 - _Z17kernel_projectionPfS_ffffiffifiii)
        .other          _Z17kernel_projectionPfS_ffffiffifiii,@"STO_CUDA_ENTRY STV_DEFAULT"
_Z17kernel_projectionPfS_ffffiffifiii:
.text._Z17kernel_projectionPfS_ffffiffifiii:
[----:B------:R-:W0:Y:S01]  /*0000*/  LDC R1, c[0x0][0x37c] ;  /* 0x0000df00ff017b82 */ /* 0x000e220000000800 */
[----:B------:R-:W1:Y:S01]  /*0010*/  S2R R10, SR_CTAID.Y ;  /* 0x00000000000a7919 */ /* 0x000e620000002600 */
[----:B------:R-:W2:Y:S01]  /*0020*/  LDCU UR4, c[0x0][0x3ac] ;  /* 0x00007580ff0477ac */ /* 0x000ea20008000800 */
[----:B0-----:R-:W-:Y:S01]  /*0030*/  IADD3 R1, PT, PT, R1, -0x20, RZ ;  /* 0xffffffe001017810 */ /* 0x001fe20007ffe0ff */
[----:B------:R-:W1:Y:S01]  /*0040*/  S2R R3, SR_TID.Y ;  /* 0x0000000000037919 */ /* 0x000e620000002200 */
[----:B------:R-:W0:Y:S01]  /*0050*/  LDCU UR5, c[0x0][0x3a0] ;  /* 0x00007400ff0577ac */ /* 0x000e220008000800 */
[----:B------:R-:W3:Y:S01]  /*0060*/  S2R R11, SR_CTAID.X ;  /* 0x00000000000b7919 */ /* 0x000ee20000002500 */
[----:B------:R-:W3:Y:S01]  /*0070*/  S2R R0, SR_TID.X ;  /* 0x0000000000007919 */ /* 0x000ee20000002100 */
[----:B-1----:R-:W-:-:S05]  /*0080*/  IMAD R10, R10, 0x10, R3 ;  /* 0x000000100a0a7824 */ /* 0x002fca00078e0203 */
[----:B--2---:R-:W-:Y:S02]  /*0090*/  ISETP.GE.AND P0, PT, R10, UR4, PT ;  /* 0x000000040a007c0c */ /* 0x004fe4000bf06270 */
[----:B---3--:R-:W-:-:S04]  /*00a0*/  LEA R11, R11, R0, 0x4 ;  /* 0x000000000b0b7211 */ /* 0x008fc800078e20ff */
[----:B0-----:R-:W-:-:S13]  /*00b0*/  ISETP.GE.OR P0, PT, R11, UR5, P0 ;  /* 0x000000050b007c0c */ /* 0x001fda0008706670 */
[----:B------:R-:W-:Y:S05]  /*00c0*/  @P0 EXIT ;  /* 0x000000000000094d */ /* 0x000fea0003800000 */
[----:B------:R-:W0:Y:S01]  /*00d0*/  LDC R13, c[0x0][0x390] ;  /* 0x0000e400ff0d7b82 */ /* 0x000e220000000800 */
[----:B------:R-:W1:Y:S01]  /*00e0*/  LDCU.64 UR8, c[0x0][0x358] ;  /* 0x00006b00ff0877ac */ /* 0x000e620008000a00 */
[----:B------:R-:W-:-:S06]  /*00f0*/  IMAD R3, R10, UR5, R11 ;  /* 0x000000050a037c24 */ /* 0x000fcc000f8e020b */
[----:B------:R-:W2:Y:S01]  /*0100*/  LDC.64 R18, c[0x0][0x380] ;  /* 0x0000e000ff127b82 */ /* 0x000ea20000000a00 */
[C---:B0-----:R-:W-:Y:S01]  /*0110*/  FMUL R0, R13.reuse, 0.63661974668502807617 ;  /* 0x3f22f9830d007820 */ /* 0x041fe20000400000 */
[----:B------:R-:W-:-:S05]  /*0120*/  FSETP.GE.AND P0, PT, |R13|, 105615, PT ;  /* 0x47ce47800d00780b */ /* 0x000fca0003f06200 */
[----:B------:R-:W0:Y:S01]  /*0130*/  F2I.NTZ R0, R0 ;  /* 0x0000000000007305 */ /* 0x000e220000203100 */
[----:B--2---:R-:W-:-:S05]  /*0140*/  IMAD.WIDE R18, R3, 0x4, R18 ;  /* 0x0000000403127825 */ /* 0x004fca00078e0212 */
[----:B-1----:R1:W-:Y:S01]  /*0150*/  STG.E desc[UR8][R18.64], RZ ;  /* 0x000000ff12007986 */ /* 0x0023e2000c101908 */
[----:B0-----:R-:W-:Y:S01]  /*0160*/  I2FP.F32.S32 R8, R0 ;  /* 0x0000000000087245 */ /* 0x001fe20000201400 */
[----:B------:R-:W-:-:S04]  /*0170*/  IMAD.MOV.U32 R14, RZ, RZ, R0 ;  /* 0x000000ffff0e7224 */ /* 0x000fc800078e0000 */
[----:B------:R-:W-:-:S04]  /*0180*/  FFMA R3, R8, -1.5707962512969970703, R13 ;  /* 0xbfc90fda08037823 */ /* 0x000fc8000000000d */
[----:B------:R-:W-:-:S04]  /*0190*/  FFMA R3, R8, -7.5497894158615963534e-08, R3 ;  /* 0xb3a2216808037823 */ /* 0x000fc80000000003 */
[----:B------:R-:W-:-:S05]  /*01a0*/  FFMA R8, R8, -5.3903029534742383927e-15, R3 ;  /* 0xa7c234c508087823 */ /* 0x000fca0000000003 */
[----:B------:R-:W-:Y:S01]  /*01b0*/  MOV R2, R8 ;  /* 0x0000000800027202 */ /* 0x000fe20000000f00 */
[----:B-1----:R-:W-:Y:S06]  /*01c0*/  @!P0 BRA `(.L_x_0) ;  /* 0x0000000000dc8947 */ /* 0x002fec0003800000 */
[----:B------:R-:W-:-:S13]  /*01d0*/  FSETP.NEU.AND P1, PT, |R13|, +INF , PT ;  /* 0x7f8000000d00780b */ /* 0x000fda0003f2d200 */
[----:B------:R-:W-:Y:S01]  /*01e0*/  @!P1 FMUL R2, RZ, R13 ;  /* 0x0000000dff029220 */ /* 0x000fe20000400000 */
[----:B------:R-:W-:Y:S01]  /*01f0*/  @!P1 IMAD.MOV.U32 R0, RZ, RZ, RZ ;  /* 0x000000ffff009224 */ /* 0x000fe200078e00ff */
[----:B------:R-:W-:Y:S06]  /*0200*/  @!P1 BRA `(.L_x_0) ;  /* 0x0000000000cc9947 */ /* 0x000fec0003800000 */
[----:B------:R-:W-:Y:S01]  /*0210*/  SHF.L.U32 R2, R13, 0x8, RZ ;  /* 0x000000080d027819 */ /* 0x000fe200000006ff */
[----:B------:R-:W-:Y:S02]  /*0220*/  HFMA2 R15, -RZ, RZ, 0, 0 ;  /* 0x00000000ff0f7431 */ /* 0x000fe400000001ff */
[----:B------:R-:W-:Y:S01]  /*0230*/  IMAD.MOV.U32 R4, RZ, RZ, RZ ;  /* 0x000000ffff047224 */ /* 0x000fe200078e00ff */
[----:B------:R-:W0:Y:S01]  /*0240*/  LDCU.64 UR6, c[0x4][URZ] ;  /* 0x01000000ff0677ac */ /* 0x000e220008000a00 */
[----:B------:R-:W-:Y:S01]  /*0250*/  IMAD.MOV.U32 R0, RZ, RZ, R1 ;  /* 0x000000ffff007224 */ /* 0x000fe200078e0001 */
[----:B------:R-:W-:Y:S01]  /*0260*/  LOP3.LUT R5, R2, 0x80000000, RZ, 0xfc, !PT ;  /* 0x8000000002057812 */ /* 0x000fe200078efcff */
[----:B------:R-:W-:-:S06]  /*0270*/  UMOV UR4, URZ ;  /* 0x000000ff00047c82 */ /* 0x000fcc0008000000 */
.L_x_1:
[----:B0-----:R-:W-:Y:S01]  /*0280*/  MOV R6, UR6 ;  /* 0x0000000600067c02 */ /* 0x001fe20008000f00 */
[----:B------:R-:W-:-:S05]  /*0290*/  IMAD.U32 R7, RZ, RZ, UR7 ;  /* 0x00000007ff077e24 */ /* 0x000fca000f8e00ff */
[----:B------:R-:W2:Y:S01]  /*02a0*/  LDG.E.CONSTANT R2, desc[UR8][R6.64] ;  /* 0x0000000806027981 */ /* 0x000ea2000c1e9900 */
[----:B------:R-:W-:Y:S02]  /*02b0*/  UIADD3 UR6, UP0, UPT, UR6, 0x4, URZ ;  /* 0x0000000406067890 */ /* 0x000fe4000ff1e0ff */
[----:B------:R-:W-:Y:S02]  /*02c0*/  UIADD3 UR4, UPT, UPT, UR4, 0x1, URZ ;  /* 0x0000000104047890 */ /* 0x000fe4000fffe0ff */
[----:B------:R-:W-:Y:S02]  /*02d0*/  UIADD3.X UR7, UPT, UPT, URZ, UR7, URZ, UP0, !UPT ;  /* 0x00000007ff077290 */ /* 0x000fe400087fe4ff */
[----:B------:R-:W-:Y:S01]  /*02e0*/  UISETP.NE.AND UP0, UPT, UR4, 0x6, UPT ;  /* 0x000000060400788c */ /* 0x000fe2000bf05270 */
[----:B--2---:R-:W-:-:S03]  /*02f0*/  IMAD.WIDE.U32 R2, R2, R5, RZ ;  /* 0x0000000502027225 */ /* 0x004fc600078e00ff */
[----:B------:R-:W-:-:S04]  /*0300*/  IADD3 R9, P1, PT, R2, R4, RZ ;  /* 0x0000000402097210 */ /* 0x000fc80007f3e0ff */
[----:B------:R-:W-:Y:S01]  /*0310*/  IADD3.X R4, PT, PT, R3, R15, RZ, P1, !PT ;  /* 0x0000000f03047210 */ /* 0x000fe20000ffe4ff */
[----:B------:R0:W-:Y:S02]  /*0320*/  STL [R0], R9 ;  /* 0x0000000900007387 */ /* 0x0001e40000100800 */
[----:B0-----:R-:W-:Y:S01]  /*0330*/  VIADD R0, R0, 0x4 ;  /* 0x0000000400007836 */ /* 0x001fe20000000000 */
[----:B------:R-:W-:Y:S06]  /*0340*/  BRA.U UP0, `(.L_x_1) ;  /* 0xfffffffd00cc7547 */ /* 0x000fec000b83ffff */
[----:B------:R-:W-:Y:S01]  /*0350*/  SHF.R.U32.HI R6, RZ, 0x17, R13 ;  /* 0x00000017ff067819 */ /* 0x000fe2000001160d */
[----:B------:R0:W-:Y:S03]  /*0360*/  STL [R1+0x18], R4 ;  /* 0x0000180401007387 */ /* 0x0001e60000100800 */
[C---:B------:R-:W-:Y:S02]  /*0370*/  LOP3.LUT R0, R6.reuse, 0xe0, RZ, 0xc0, !PT ;  /* 0x000000e006007812 */ /* 0x040fe400078ec0ff */
[----:B------:R-:W-:Y:S02]  /*0380*/  LOP3.LUT P1, RZ, R6, 0x1f, RZ, 0xc0, !PT ;  /* 0x0000001f06ff7812 */ /* 0x000fe4000782c0ff */
[----:B------:R-:W-:-:S04]  /*0390*/  IADD3 R0, PT, PT, R0, -0x80, RZ ;  /* 0xffffff8000007810 */ /* 0x000fc80007ffe0ff */
[----:B------:R-:W-:-:S05]  /*03a0*/  SHF.R.U32.HI R0, RZ, 0x5, R0 ;  /* 0x00000005ff007819 */ /* 0x000fca0000011600 */
[----:B------:R-:W-:-:S05]  /*03b0*/  IMAD R9, R0, -0x4, R1 ;  /* 0xfffffffc00097824 */ /* 0x000fca00078e0201 */
[----:B------:R-:W2:Y:S04]  /*03c0*/  LDL R3, [R9+0x18] ;  /* 0x0000180009037983 */ /* 0x000ea80000100800 */
[----:B------:R-:W2:Y:S04]  /*03d0*/  LDL R2, [R9+0x14] ;  /* 0x0000140009027983 */ /* 0x000ea80000100800 */
[----:B------:R-:W3:Y:S01]  /*03e0*/  @P1 LDL R5, [R9+0x10] ;  /* 0x0000100009051983 */ /* 0x000ee20000100800 */
[----:B------:R-:W-:Y:S01]  /*03f0*/  LOP3.LUT R0, R6, 0x1f, RZ, 0xc0, !PT ;  /* 0x0000001f06007812 */ /* 0x000fe200078ec0ff */
[----:B------:R-:W-:Y:S01]  /*0400*/  UMOV UR4, 0x54442d19 ;  /* 0x54442d1900047882 */ /* 0x000fe20000000000 */
[----:B------:R-:W-:-:S02]  /*0410*/  UMOV UR5, 0x3bf921fb ;  /* 0x3bf921fb00057882 */ /* 0x000fc40000000000 */
[-C--:B--2---:R-:W-:Y:S02]  /*0420*/  @P1 SHF.L.W.U32.HI R3, R2, R0.reuse, R3 ;  /* 0x0000000002031219 */ /* 0x084fe40000010e03 */
[----:B---3--:R-:W-:Y:S02]  /*0430*/  @P1 SHF.L.W.U32.HI R2, R5, R0, R2 ;  /* 0x0000000005021219 */ /* 0x008fe40000010e02 */
[----:B------:R-:W-:Y:S02]  /*0440*/  ISETP.GE.AND P1, PT, R13, RZ, PT ;  /* 0x000000ff0d00720c */ /* 0x000fe40003f26270 */
[C-C-:B------:R-:W-:Y:S01]  /*0450*/  SHF.L.W.U32.HI R0, R2.reuse, 0x2, R3.reuse ;  /* 0x0000000202007819 */ /* 0x140fe20000010e03 */
[----:B------:R-:W-:Y:S01]  /*0460*/  IMAD.SHL.U32 R2, R2, 0x4, RZ ;  /* 0x0000000402027824 */ /* 0x000fe200078e00ff */
[----:B------:R-:W-:Y:S02]  /*0470*/  SHF.R.U32.HI R3, RZ, 0x1e, R3 ;  /* 0x0000001eff037819 */ /* 0x000fe40000011603 */
[----:B------:R-:W-:-:S04]  /*0480*/  SHF.R.S32.HI R5, RZ, 0x1f, R0 ;  /* 0x0000001fff057819 */ /* 0x000fc80000011400 */
[C---:B------:R-:W-:Y:S02]  /*0490*/  LOP3.LUT R6, R5.reuse, R2, RZ, 0x3c, !PT ;  /* 0x0000000205067212 */ /* 0x040fe400078e3cff */
[----:B------:R-:W-:Y:S02]  /*04a0*/  LOP3.LUT R7, R5, R0, RZ, 0x3c, !PT ;  /* 0x0000000005077212 */ /* 0x000fe400078e3cff */
[C---:B------:R-:W-:Y:S02]  /*04b0*/  LOP3.LUT R2, R0.reuse, R13, RZ, 0x3c, !PT ;  /* 0x0000000d00027212 */ /* 0x040fe400078e3cff */
[----:B------:R-:W-:Y:S02]  /*04c0*/  LEA.HI R0, R0, R3, RZ, 0x1 ;  /* 0x0000000300007211 */ /* 0x000fe400078f08ff */
[----:B------:R-:W0:Y:S01]  /*04d0*/  I2F.F64.S64 R6, R6 ;  /* 0x0000000600067312 */ /* 0x000e220000301c00 */
[----:B------:R-:W-:Y:S02]  /*04e0*/  ISETP.GE.AND P2, PT, R2, RZ, PT ;  /* 0x000000ff0200720c */ /* 0x000fe40003f46270 */
[----:B------:R-:W-:-:S05]  /*04f0*/  IADD3 R2, PT, PT, -R0, RZ, RZ ;  /* 0x000000ff00027210 */ /* 0x000fca0007ffe1ff */
[----:B------:R-:W-:Y:S01]  /*0500*/  @!P1 IMAD.MOV.U32 R0, RZ, RZ, R2 ;  /* 0x000000ffff009224 */ /* 0x000fe200078e0002 */
[----:B0-----:R-:W-:-:S10]  /*0510*/  DMUL R4, R6, UR4 ;  /* 0x0000000406047c28 */ /* 0x001fd40008000000 */
[----:B------:R-:W0:Y:S02]  /*0520*/  F2F.F32.F64 R4, R4 ;  /* 0x0000000400047310 */ /* 0x000e240000301000 */
[----:B0-----:R-:W-:-:S07]  /*0530*/  FSEL R2, -R4, R4, !P2 ;  /* 0x0000000404027208 */ /* 0x001fce0005000100 */
.L_x_0:
[----:B------:R-:W-:Y:S01]  /*0540*/  MOV R5, 0x37cbac00 ;  /* 0x37cbac0000057802 */ /* 0x000fe20000000f00 */
[----:B------:R-:W-:Y:S01]  /*0550*/  FMUL R3, R2, R2 ;  /* 0x0000000202037220 */ /* 0x000fe20000400000 */
[C---:B------:R-:W-:Y:S01]  /*0560*/  LOP3.LUT R6, R0.reuse, 0x1, RZ, 0xc0, !PT ;  /* 0x0000000100067812 */ /* 0x040fe200078ec0ff */
[----:B------:R-:W-:Y:S01]  /*0570*/  IMAD.MOV.U32 R9, RZ, RZ, 0x3e2aaaa8 ;  /* 0x3e2aaaa8ff097424 */ /* 0x000fe200078e00ff */
[----:B------:R-:W-:Y:S01]  /*0580*/  IADD3 R0, PT, PT, R0, 0x1, RZ ;  /* 0x0000000100007810 */ /* 0x000fe20007ffe0ff */
[----:B------:R-:W-:Y:S01]  /*0590*/  FFMA R4, R3, R5, -0.0013887860113754868507 ;  /* 0xbab607ed03047423 */ /* 0x000fe20000000005 */
[----:B------:R-:W-:Y:S01]  /*05a0*/  ISETP.NE.U32.AND P1, PT, R6, 0x1, PT ;  /* 0x000000010600780c */ /* 0x000fe20003f25070 */
[----:B------:R-:W-:Y:S01]  /*05b0*/  IMAD.MOV.U32 R6, RZ, RZ, 0x3c0885e4 ;  /* 0x3c0885e4ff067424 */ /* 0x000fe200078e00ff */
[----:B------:R-:W-:Y:S02]  /*05c0*/  LOP3.LUT P2, RZ, R0, 0x2, RZ, 0xc0, !PT ;  /* 0x0000000200ff7812 */ /* 0x000fe4000784c0ff */
[----:B------:R-:W-:-:S02]  /*05d0*/  FSEL R4, R4, -0.00019574658654164522886, P1 ;  /* 0xb94d415304047808 */ /* 0x000fc40000800000 */
[----:B------:R-:W-:Y:S02]  /*05e0*/  FSEL R6, R6, 0.041666727513074874878, !P1 ;  /* 0x3d2aaabb06067808 */ /* 0x000fe40004800000 */
[----:B------:R-:W-:Y:S02]  /*05f0*/  FSEL R0, R2, 1, !P1 ;  /* 0x3f80000002007808 */ /* 0x000fe40004800000 */
[----:B------:R-:W-:Y:S01]  /*0600*/  FSEL R9, -R9, -0.4999999701976776123, !P1 ;  /* 0xbeffffff09097808 */ /* 0x000fe20004800100 */
[C---:B------:R-:W-:Y:S02]  /*0610*/  FFMA R4, R3.reuse, R4, R6 ;  /* 0x0000000403047223 */ /* 0x040fe40000000006 */
[C---:B------:R-:W-:Y:S02]  /*0620*/  FFMA R7, R3.reuse, R0, RZ ;  /* 0x0000000003077223 */ /* 0x040fe400000000ff */
[----:B------:R-:W-:-:S04]  /*0630*/  FFMA R4, R3, R4, R9 ;  /* 0x0000000403047223 */ /* 0x000fc80000000009 */
[----:B------:R-:W-:-:S04]  /*0640*/  FFMA R12, R7, R4, R0 ;  /* 0x00000004070c7223 */ /* 0x000fc80000000000 */
[----:B------:R-:W-:Y:S01]  /*0650*/  @P2 FADD R12, RZ, -R12 ;  /* 0x8000000cff0c2221 */ /* 0x000fe20000000000 */
[----:B------:R-:W-:Y:S06]  /*0660*/  @!P0 BRA `(.L_x_2) ;  /* 0x0000000000dc8947 */ /* 0x000fec0003800000 */
[----:B------:R-:W-:-:S13]  /*0670*/  FSETP.NEU.AND P0, PT, |R13|, +INF , PT ;  /* 0x7f8000000d00780b */ /* 0x000fda0003f0d200 */
[----:B------:R-:W-:Y:S01]  /*0680*/  @!P0 FMUL R8, RZ, R13 ;  /* 0x0000000dff088220 */ /* 0x000fe20000400000 */
[----:B------:R-:W-:Y:S01]  /*0690*/  @!P0 MOV R14, RZ ;  /* 0x000000ff000e8202 */ /* 0x000fe20000000f00 */
[----:B------:R-:W-:Y:S06]  /*06a0*/  @!P0 BRA `(.L_x_2) ;  /* 0x0000000000cc8947 */ /* 0x000fec0003800000 */
[----:B------:R-:W-:Y:S02]  /*06b0*/  IMAD.SHL.U32 R2, R13, 0x100, RZ ;  /* 0x000001000d027824 */ /* 0x000fe400078e00ff */
[----:B------:R-:W-:Y:S02]  /*06c0*/  HFMA2 R6, -RZ, RZ, 0, 0 ;  /* 0x00000000ff067431 */ /* 0x000fe400000001ff */
[----:B------:R-:W-:Y:S01]  /*06d0*/  IMAD.MOV.U32 R15, RZ, RZ, RZ ;  /* 0x000000ffff0f7224 */ /* 0x000fe200078e00ff */
[----:B------:R-:W-:Y:S01]  /*06e0*/  MOV R0, R1 ;  /* 0x0000000100007202 */ /* 0x000fe20000000f00 */
[----:B------:R-:W0:Y:S01]  /*06f0*/  LDCU.64 UR6, c[0x4][URZ] ;  /* 0x01000000ff0677ac */ /* 0x000e220008000a00 */
[----:B------:R-:W-:Y:S01]  /*0700*/  LOP3.LUT R17, R2, 0x80000000, RZ, 0xfc, !PT ;  /* 0x8000000002117812 */ /* 0x000fe200078efcff */
[----:B------:R-:W-:-:S06]  /*0710*/  UMOV UR4, URZ ;  /* 0x000000ff00047c82 */ /* 0x000fcc0008000000 */
.L_x_3:
[----:B0-----:R-:W-:Y:S01]  /*0720*/  IMAD.U32 R8, RZ, RZ, UR6 ;  /* 0x00000006ff087e24 */ /* 0x001fe2000f8e00ff */
[----:B------:R-:W-:-:S05]  /*0730*/  MOV R9, UR7 ;  /* 0x0000000700097c02 */ /* 0x000fca0008000f00 */
[----:B------:R-:W2:Y:S01]  /*0740*/  LDG.E.CONSTANT R2, desc[UR8][R8.64] ;  /* 0x0000000808027981 */ /* 0x000ea2000c1e9900 */
[----:B------:R-:W-:Y:S02]  /*0750*/  UIADD3 UR6, UP0, UPT, UR6, 0x4, URZ ;  /* 0x0000000406067890 */ /* 0x000fe4000ff1e0ff */
[----:B------:R-:W-:Y:S02]  /*0760*/  UIADD3 UR4, UPT, UPT, UR4, 0x1, URZ ;  /* 0x0000000104047890 */ /* 0x000fe4000fffe0ff */
[----:B------:R-:W-:Y:S02]  /*0770*/  UIADD3.X UR7, UPT, UPT, URZ, UR7, URZ, UP0, !UPT ;  /* 0x00000007ff077290 */ /* 0x000fe400087fe4ff */
[----:B------:R-:W-:Y:S01]  /*0780*/  UISETP.NE.AND UP0, UPT, UR4, 0x6, UPT ;  /* 0x000000060400788c */ /* 0x000fe2000bf05270 */
[----:B--2---:R-:W-:-:S03]  /*0790*/  IMAD.WIDE.U32 R2, R2, R17, RZ ;  /* 0x0000001102027225 */ /* 0x004fc600078e00ff */
[----:B------:R-:W-:-:S05]  /*07a0*/  IADD3 R7, P0, PT, R2, R6, RZ ;  /* 0x0000000602077210 */ /* 0x000fca0007f1e0ff */
[----:B------:R0:W-:Y:S01]  /*07b0*/  STL [R0], R7 ;  /* 0x0000000700007387 */ /* 0x0001e20000100800 */
[----:B------:R-:W-:Y:S01]  /*07c0*/  IMAD.X R6, R3, 0x1, R15, P0 ;  /* 0x0000000103067824 */ /* 0x000fe200000e060f */
[----:B0-----:R-:W-:Y:S01]  /*07d0*/  IADD3 R0, PT, PT, R0, 0x4, RZ ;  /* 0x0000000400007810 */ /* 0x001fe20007ffe0ff */
[----:B------:R-:W-:Y:S06]  /*07e0*/  BRA.U UP0, `(.L_x_3) ;  /* 0xfffffffd00cc7547 */ /* 0x000fec000b83ffff */
[----:B------:R-:W-:Y:S01]  /*07f0*/  SHF.R.U32.HI R4, RZ, 0x17, R13 ;  /* 0x00000017ff047819 */ /* 0x000fe2000001160d */
[----:B------:R0:W-:Y:S03]  /*0800*/  STL [R1+0x18], R6 ;  /* 0x0000180601007387 */ /* 0x0001e60000100800 */
[C---:B------:R-:W-:Y:S02]  /*0810*/  LOP3.LUT R0, R4.reuse, 0xe0, RZ, 0xc0, !PT ;  /* 0x000000e004007812 */ /* 0x040fe400078ec0ff */
[----:B------:R-:W-:-:S03]  /*0820*/  LOP3.LUT P0, RZ, R4, 0x1f, RZ, 0xc0, !PT ;  /* 0x0000001f04ff7812 */ /* 0x000fc6000780c0ff */
[----:B------:R-:W-:-:S05]  /*0830*/  VIADD R0, R0, 0xffffff80 ;  /* 0xffffff8000007836 */ /* 0x000fca0000000000 */
[----:B------:R-:W-:-:S05]  /*0840*/  SHF.R.U32.HI R0, RZ, 0x5, R0 ;  /* 0x00000005ff007819 */ /* 0x000fca0000011600 */
[----:B------:R-:W-:-:S05]  /*0850*/  IMAD R7, R0, -0x4, R1 ;  /* 0xfffffffc00077824 */ /* 0x000fca00078e0201 */
[----:B------:R-:W2:Y:S04]  /*0860*/  LDL R0, [R7+0x18] ;  /* 0x0000180007007983 */ /* 0x000ea80000100800 */
[----:B------:R-:W2:Y:S04]  /*0870*/  LDL R3, [R7+0x14] ;  /* 0x0000140007037983 */ /* 0x000ea80000100800 */
[----:B------:R-:W3:Y:S01]  /*0880*/  @P0 LDL R2, [R7+0x10] ;  /* 0x0000100007020983 */ /* 0x000ee20000100800 */
[----:B------:R-:W-:Y:S01]  /*0890*/  LOP3.LUT R4, R4, 0x1f, RZ, 0xc0, !PT ;  /* 0x0000001f04047812 */ /* 0x000fe200078ec0ff */
[----:B------:R-:W-:Y:S01]  /*08a0*/  UMOV UR4, 0x54442d19 ;  /* 0x54442d1900047882 */ /* 0x000fe20000000000 */
[----:B------:R-:W-:Y:S01]  /*08b0*/  UMOV UR5, 0x3bf921fb ;  /* 0x3bf921fb00057882 */ /* 0x000fe20000000000 */
[----:B------:R-:W-:-:S02]  /*08c0*/  ISETP.GE.AND P1, PT, R13, RZ, PT ;  /* 0x000000ff0d00720c */ /* 0x000fc40003f26270 */
[-C--:B--2---:R-:W-:Y:S02]  /*08d0*/  @P0 SHF.L.W.U32.HI R0, R3, R4.reuse, R0 ;  /* 0x0000000403000219 */ /* 0x084fe40000010e00 */
[----:B---3--:R-:W-:-:S04]  /*08e0*/  @P0 SHF.L.W.U32.HI R3, R2, R4, R3 ;  /* 0x0000000402030219 */ /* 0x008fc80000010e03 */
[C---:B------:R-:W-:Y:S02]  /*08f0*/  SHF.L.W.U32.HI R2, R3.reuse, 0x2, R0 ;  /* 0x0000000203027819 */ /* 0x040fe40000010e00 */
[----:B------:R-:W-:Y:S02]  /*0900*/  SHF.L.U32 R3, R3, 0x2, RZ ;  /* 0x0000000203037819 */ /* 0x000fe400000006ff */
[----:B------:R-:W-:Y:S02]  /*0910*/  SHF.R.S32.HI R4, RZ, 0x1f, R2 ;  /* 0x0000001fff047819 */ /* 0x000fe40000011402 */
[----:B------:R-:W-:Y:S02]  /*0920*/  LOP3.LUT R13, R2, R13, RZ, 0x3c, !PT ;  /* 0x0000000d020d7212 */ /* 0x000fe400078e3cff */
[C---:B------:R-:W-:Y:S02]  /*0930*/  LOP3.LUT R8, R4.reuse, R3, RZ, 0x3c, !PT ;  /* 0x0000000304087212 */ /* 0x040fe400078e3cff */
[----:B------:R-:W-:-:S02]  /*0940*/  LOP3.LUT R9, R4, R2, RZ, 0x3c, !PT ;  /* 0x0000000204097212 */ /* 0x000fc400078e3cff */
[----:B------:R-:W-:Y:S02]  /*0950*/  SHF.R.U32.HI R3, RZ, 0x1e, R0 ;  /* 0x0000001eff037819 */ /* 0x000fe40000011600 */
[----:B------:R-:W-:Y:S02]  /*0960*/  ISETP.GE.AND P0, PT, R13, RZ, PT ;  /* 0x000000ff0d00720c */ /* 0x000fe40003f06270 */
[----:B------:R-:W0:Y:S01]  /*0970*/  I2F.F64.S64 R8, R8 ;  /* 0x0000000800087312 */ /* 0x000e220000301c00 */
[----:B------:R-:W-:-:S05]  /*0980*/  LEA.HI R14, R2, R3, RZ, 0x1 ;  /* 0x00000003020e7211 */ /* 0x000fca00078f08ff */
[----:B------:R-:W-:-:S05]  /*0990*/  IMAD.MOV R0, RZ, RZ, -R14 ;  /* 0x000000ffff007224 */ /* 0x000fca00078e0a0e */
[----:B------:R-:W-:Y:S01]  /*09a0*/  @!P1 MOV R14, R0 ;  /* 0x00000000000e9202 */ /* 0x000fe20000000f00 */
[----:B0-----:R-:W-:-:S10]  /*09b0*/  DMUL R6, R8, UR4 ;  /* 0x0000000408067c28 */ /* 0x001fd40008000000 */
[----:B------:R-:W0:Y:S02]  /*09c0*/  F2F.F32.F64 R6, R6 ;  /* 0x0000000600067310 */ /* 0x000e240000301000 */
[----:B0-----:R-:W-:-:S07]  /*09d0*/  FSEL R8, -R6, R6, !P0 ;  /* 0x0000000606087208 */ /* 0x001fce0004000100 */
.L_x_2:
[----:B------:R-:W-:Y:S01]  /*09e0*/  FMUL R4, R8, R8 ;  /* 0x0000000808047220 */ /* 0x000fe20000400000 */
[----:B------:R-:W-:Y:S01]  /*09f0*/  LOP3.LUT R0, R14, 0x1, RZ, 0xc0, !PT ;  /* 0x000000010e007812 */ /* 0x000fe200078ec0ff */
[----:B------:R-:W-:Y:S01]  /*0a00*/  IMAD.MOV.U32 R7, RZ, RZ, 0x3d2aaabb ;  /* 0x3d2aaabbff077424 */ /* 0x000fe200078e00ff */
[----:B------:R-:W0:Y:S01]  /*0a10*/  LDC.64 R2, c[0x0][0x398] ;  /* 0x0000e600ff027b82 */ /* 0x000e220000000a00 */
[----:B------:R-:W-:Y:S01]  /*0a20*/  FFMA R5, R4, R5, -0.0013887860113754868507 ;  /* 0xbab607ed04057423 */ /* 0x000fe20000000005 */
[----:B------:R-:W-:Y:S01]  /*0a30*/  ISETP.NE.U32.AND P0, PT, R0, 0x1, PT ;  /* 0x000000010000780c */ /* 0x000fe20003f05070 */
[----:B------:R-:W1:Y:S01]  /*0a40*/  LDCU UR5, c[0x0][0x3a4] ;  /* 0x00007480ff0577ac */ /* 0x000e620008000800 */
[----:B------:R-:W-:Y:S02]  /*0a50*/  MOV R0, 0x3effffff ;  /* 0x3effffff00007802 */ /* 0x000fe40000000f00 */
[----:B------:R-:W-:Y:S01]  /*0a60*/  FSEL R5, R5, -0.00019574658654164522886, !P0 ;  /* 0xb94d415305057808 */ /* 0x000fe20004000000 */
[----:B------:R-:W2:Y:S01]  /*0a70*/  LDCU UR4, c[0x0][0x394] ;  /* 0x00007280ff0477ac */ /* 0x000ea20008000800 */
[----:B------:R-:W-:-:S02]  /*0a80*/  FSEL R7, R7, 0.0083327032625675201416, !P0 ;  /* 0x3c0885e407077808 */ /* 0x000fc40004000000 */
[----:B------:R-:W-:Y:S02]  /*0a90*/  LOP3.LUT P1, RZ, R14, 0x2, RZ, 0xc0, !PT ;  /* 0x000000020eff7812 */ /* 0x000fe4000782c0ff */
[----:B------:R-:W-:Y:S01]  /*0aa0*/  I2FP.F32.S32 R11, R11 ;  /* 0x0000000b000b7245 */ /* 0x000fe20000201400 */
[----:B------:R-:W-:Y:S01]  /*0ab0*/  FFMA R5, R4, R5, R7 ;  /* 0x0000000504057223 */ /* 0x000fe20000000007 */
[----:B------:R-:W-:Y:S02]  /*0ac0*/  FSEL R7, -R0, -0.16666662693023681641, !P0 ;  /* 0xbe2aaaa800077808 */ /* 0x000fe40004000100 */
[----:B------:R-:W-:Y:S02]  /*0ad0*/  FSEL R0, R8, 1, P0 ;  /* 0x3f80000008007808 */ /* 0x000fe40000000000 */
[----:B------:R-:W-:Y:S01]  /*0ae0*/  I2FP.F32.U32 R10, R10 ;  /* 0x0000000a000a7245 */ /* 0x000fe20000201000 */
[C---:B------:R-:W-:Y:S02]  /*0af0*/  FFMA R7, R4.reuse, R5, R7 ;  /* 0x0000000504077223 */ /* 0x040fe40000000007 */
[----:B------:R-:W-:Y:S01]  /*0b00*/  FFMA R5, R4, R0, RZ ;  /* 0x0000000004057223 */ /* 0x000fe200000000ff */
[----:B-1----:R-:W-:Y:S01]  /*0b10*/  FADD R4, R11, UR5 ;  /* 0x000000050b047e21 */ /* 0x002fe20008000000 */
[----:B------:R-:W1:Y:S02]  /*0b20*/  LDCU UR5, c[0x0][0x3b0] ;  /* 0x00007600ff0577ac */ /* 0x000e640008000800 */
[----:B------:R-:W-:Y:S01]  /*0b30*/  FFMA R8, R5, R7, R0 ;  /* 0x0000000705087223 */ /* 0x000fe20000000000 */
[----:B0-----:R-:W-:Y:S01]  /*0b40*/  FMUL R7, R4, R3 ;  /* 0x0000000304077220 */ /* 0x001fe20000400000 */
[----:B--2---:R-:W-:Y:S01]  /*0b50*/  FADD R5, R2, -UR4 ;  /* 0x8000000402057e21 */ /* 0x004fe20008000000 */
[----:B------:R-:W-:Y:S01]  /*0b60*/  FMUL R4, R12, -UR4 ;  /* 0x800000040c047c20 */ /* 0x000fe20008400000 */
[----:B------:R-:W-:-:S04]  /*0b70*/  @P1 FADD R8, RZ, -R8 ;  /* 0x80000008ff081221 */ /* 0x000fc80000000000 */
[C---:B------:R-:W-:Y:S01]  /*0b80*/  FMUL R9, R8.reuse, R7 ;  /* 0x0000000708097220 */ /* 0x040fe20000400000 */
[----:B------:R-:W-:-:S03]  /*0b90*/  FMUL R0, R8, R5 ;  /* 0x0000000508007220 */ /* 0x000fc60000400000 */
[C---:B------:R-:W-:Y:S01]  /*0ba0*/  FFMA R9, R12.reuse, R5, -R9 ;  /* 0x000000050c097223 */ /* 0x040fe20000000809 */
[----:B------:R-:W-:Y:S01]  /*0bb0*/  FFMA R0, R12, R7, R0 ;  /* 0x000000070c007223 */ /* 0x000fe20000000000 */
[----:B------:R-:W-:Y:S01]  /*0bc0*/  FMUL R5, R8, -UR4 ;  /* 0x8000000408057c20 */ /* 0x000fe20008400000 */
[----:B------:R-:W0:Y:S02]  /*0bd0*/  LDCU UR4, c[0x0][0x3a8] ;  /* 0x00007500ff0477ac */ /* 0x000e240008000800 */
[----:B------:R-:W-:Y:S01]  /*0be0*/  FSETP.GT.AND P0, PT, R9, R4, PT ;  /* 0x000000040900720b */ /* 0x000fe20003f04000 */
[----:B------:R-:W-:Y:S01]  /*0bf0*/  FADD R9, -R4, R9 ;  /* 0x0000000904097221 */ /* 0x000fe20000000100 */
[----:B------:R-:W-:Y:S01]  /*0c00*/  FADD R7, -R5, R0 ;  /* 0x0000000005077221 */ /* 0x000fe20000000100 */
[----:B------:R-:W-:-:S03]  /*0c10*/  FSETP.GT.AND P1, PT, R0, R5, PT ;  /* 0x000000050000720b */ /* 0x000fc60003f24000 */
[----:B------:R-:W-:Y:S02]  /*0c20*/  FSEL R0, R9, -R9, P0 ;  /* 0x8000000909007208 */ /* 0x000fe40000000000 */
[----:B------:R-:W-:-:S04]  /*0c30*/  FSEL R11, R7, -R7, P1 ;  /* 0x80000007070b7208 */ /* 0x000fc80000800000 */
[----:B------:R-:W-:Y:S01]  /*0c40*/  FSETP.GT.AND P0, PT, R0, R11, PT ;  /* 0x0000000b0000720b */ /* 0x000fe20003f04000 */
[----:B-1----:R-:W-:-:S04]  /*0c50*/  FADD R0, R10, UR5 ;  /* 0x000000050a007e21 */ /* 0x002fc80008000000 */
[----:B0-----:R-:W-:-:S08]  /*0c60*/  FMUL R0, R0, UR4 ;  /* 0x0000000400007c20 */ /* 0x001fd00008400000 */
[----:B------:R-:W-:Y:S05]  /*0c70*/  @P0 BRA `(.L_x_4) ;  /* 0x00000010008c0947 */ /* 0x000fea0003800000 */
[----:B------:R-:W0:Y:S02]  /*0c80*/  LDC R2, c[0x0][0x3b8] ;  /* 0x0000ee00ff027b82 */ /* 0x000e240000000800 */
[----:B0-----:R-:W-:-:S13]  /*0c90*/  ISETP.GE.AND P0, PT, R2, 0x1, PT ;  /* 0x000000010200780c */ /* 0x001fda0003f06270 */
[----:B------:R-:W-:Y:S05]  /*0ca0*/  @!P0 EXIT ;  /* 0x000000000000894d */ /* 0x000fea0003800000 */
[----:B------:R-:W-:Y:S01]  /*0cb0*/  FMUL R3, R3, 0.5 ;  /* 0x3f00000003037820 */ /* 0x000fe20000400000 */
[----:B------:R-:W-:Y:S03]  /*0cc0*/  BSSY.RECONVERGENT B2, `(.L_x_5) ;  /* 0x0000011000027945 */ /* 0x000fe60003800200 */
[-C--:B------:R-:W-:Y:S01]  /*0cd0*/  FMUL R6, R12, R3.reuse ;  /* 0x000000030c067220 */ /* 0x080fe20000400000 */
[----:B------:R-:W-:-:S03]  /*0ce0*/  FMUL R8, R8, R3 ;  /* 0x0000000308087220 */ /* 0x000fc60000400000 */
[----:B------:R-:W-:Y:S01]  /*0cf0*/  FADD R12, R7, R6 ;  /* 0x00000006070c7221 */ /* 0x000fe20000000000 */
[----:B------:R-:W-:-:S03]  /*0d00*/  FADD R3, R9, -R8 ;  /* 0x8000000809037221 */ /* 0x000fc60000000000 */
[----:B------:R-:W0:Y:S08]  /*0d10*/  MUFU.RCP R2, R12 ;  /* 0x0000000c00027308 */ /* 0x000e300000001000 */
[----:B------:R-:W1:Y:S01]  /*0d20*/  FCHK P0, R3, R12 ;  /* 0x0000000c03007302 */ /* 0x000e620000000000 */
[----:B0-----:R-:W-:-:S04]  /*0d30*/  FFMA R11, -R12, R2, 1 ;  /* 0x3f8000000c0b7423 */ /* 0x001fc80000000102 */
[----:B------:R-:W-:-:S04]  /*0d40*/  FFMA R2, R2, R11, R2 ;  /* 0x0000000b02027223 */ /* 0x000fc80000000002 */
[----:B------:R-:W-:-:S04]  /*0d50*/  FFMA R31, R3, R2, RZ ;  /* 0x00000002031f7223 */ /* 0x000fc800000000ff */
[----:B------:R-:W-:-:S04]  /*0d60*/  FFMA R10, -R12, R31, R3 ;  /* 0x0000001f0c0a7223 */ /* 0x000fc80000000103 */
[----:B------:R-:W-:Y:S01]  /*0d70*/  FFMA R31, R2, R10, R31 ;  /* 0x0000000a021f7223 */ /* 0x000fe2000000001f */
[----:B-1----:R-:W-:Y:S06]  /*0d80*/  @!P0 BRA `(.L_x_6) ;  /* 0x0000000000108947 */ /* 0x002fec0003800000 */
[----:B------:R-:W-:Y:S01]  /*0d90*/  IMAD.MOV.U32 R2, RZ, RZ, R12 ;  /* 0x000000ffff027224 */ /* 0x000fe200078e000c */
[----:B------:R-:W-:-:S07]  /*0da0*/  MOV R26, 0xdc0 ;  /* 0x00000dc0001a7802 */ /* 0x000fce0000000f00 */
[----:B------:R-:W-:Y:S05]  /*0db0*/  CALL.REL.NOINC `($__internal_0_$__cuda_sm3x_div_rn_noftz_f32_slowpath) ;  /* 0x0000002000b87944 */ /* 0x000fea0003c00000 */
[----:B------:R-:W-:-:S07]  /*0dc0*/  MOV R31, R2 ;  /* 0x00000002001f7202 */ /* 0x000fce0000000f00 */
.L_x_6:
[----:B------:R-:W-:Y:S05]  /*0dd0*/  BSYNC.RECONVERGENT B2 ;  /* 0x0000000000027941 */ /* 0x000fea0003800200 */
.L_x_5:
[----:B------:R-:W-:Y:S01]  /*0de0*/  FADD R10, R7, -R6 ;  /* 0x80000006070a7221 */ /* 0x000fe20000000000 */
[----:B------:R-:W-:Y:S01]  /*0df0*/  FADD R3, R9, R8 ;  /* 0x0000000809037221 */ /* 0x000fe20000000000 */
[----:B------:R-:W-:Y:S02]  /*0e00*/  BSSY.RECONVERGENT B2, `(.L_x_7) ;  /* 0x000000d000027945 */ /* 0x000fe40003800200 */
        /* <DEDUP_REMOVED lines=12> */
.L_x_8:
[----:B------:R-:W-:Y:S05]  /*0ed0*/  BSYNC.RECONVERGENT B2 ;  /* 0x0000000000027941 */ /* 0x000fea0003800200 */
.L_x_7:
[----:B------:R-:W0:Y:S01]  /*0ee0*/  LDC R3, c[0x0][0x3a8] ;  /* 0x0000ea00ff037b82 */ /* 0x000e220000000800 */
[----:B------:R-:W1:Y:S01]  /*0ef0*/  MUFU.RCP R2, R7 ;  /* 0x0000000700027308 */ /* 0x000e620000001000 */
[----:B------:R-:W-:Y:S01]  /*0f00*/  BSSY.RECONVERGENT B2, `(.L_x_9) ;  /* 0x000000d000027945 */ /* 0x000fe20003800200 */
[----:B-1----:R-:W-:-:S04]  /*0f10*/  FFMA R9, -R7, R2, 1 ;  /* 0x3f80000007097423 */ /* 0x002fc80000000102 */
[----:B------:R-:W-:Y:S01]  /*0f20*/  FFMA R2, R2, R9, R2 ;  /* 0x0000000902027223 */ /* 0x000fe20000000002 */
[----:B0-----:R-:W-:-:S04]  /*0f30*/  FFMA R3, R3, -0.5, R0 ;  /* 0xbf00000003037823 */ /* 0x001fc80000000000 */
[----:B------:R-:W0:Y:S01]  /*0f40*/  FCHK P0, R3, R7 ;  /* 0x0000000703007302 */ /* 0x000e220000000000 */
[----:B------:R-:W-:-:S04]  /*0f50*/  FFMA R9, R3, R2, RZ ;  /* 0x0000000203097223 */ /* 0x000fc800000000ff */
[----:B------:R-:W-:-:S04]  /*0f60*/  FFMA R22, -R7, R9, R3 ;  /* 0x0000000907167223 */ /* 0x000fc80000000103 */
[----:B------:R-:W-:Y:S01]  /*0f70*/  FFMA R22, R2, R22, R9 ;  /* 0x0000001602167223 */ /* 0x000fe20000000009 */
[----:B0-----:R-:W-:Y:S06]  /*0f80*/  @!P0 BRA `(.L_x_10) ;  /* 0x0000000000108947 */ /* 0x001fec0003800000 */
[----:B------:R-:W-:Y:S01]  /*0f90*/  IMAD.MOV.U32 R2, RZ, RZ, R7 ;  /* 0x000000ffff027224 */ /* 0x000fe200078e0007 */
[----:B------:R-:W-:-:S07]  /*0fa0*/  MOV R26, 0xfc0 ;  /* 0x00000fc0001a7802 */ /* 0x000fce0000000f00 */
[----:B------:R-:W-:Y:S05]  /*0fb0*/  CALL.REL.NOINC `($__internal_0_$__cuda_sm3x_div_rn_noftz_f32_slowpath) ;  /* 0x0000002000387944 */ /* 0x000fea0003c00000 */
[----:B------:R-:W-:-:S07]  /*0fc0*/  MOV R22, R2 ;  /* 0x0000000200167202 */ /* 0x000fce0000000f00 */
.L_x_10:
[----:B------:R-:W-:Y:S05]  /*0fd0*/  BSYNC.RECONVERGENT B2 ;  /* 0x0000000000027941 */ /* 0x000fea0003800200 */
.L_x_9:
[----:B------:R-:W0:Y:S01]  /*0fe0*/  LDC R3, c[0x0][0x3a8] ;  /* 0x0000ea00ff037b82 */ /* 0x000e220000000800 */
[----:B------:R-:W1:Y:S01]  /*0ff0*/  MUFU.RCP R2, R7 ;  /* 0x0000000700027308 */ /* 0x000e620000001000 */
[----:B------:R-:W-:Y:S01]  /*1000*/  BSSY.RECONVERGENT B2, `(.L_x_11) ;  /* 0x000000e000027945 */ /* 0x000fe20003800200 */
[----:B-1----:R-:W-:-:S04]  /*1010*/  FFMA R21, -R7, R2, 1 ;  /* 0x3f80000007157423 */ /* 0x002fc80000000102 */
[----:B------:R-:W-:Y:S01]  /*1020*/  FFMA R21, R2, R21, R2 ;  /* 0x0000001502157223 */ /* 0x000fe20000000002 */
[----:B0-----:R-:W-:-:S04]  /*1030*/  FFMA R0, R3, 0.5, R0 ;  /* 0x3f00000003007823 */ /* 0x001fc80000000000 */
[----:B------:R-:W0:Y:S01]  /*1040*/  FCHK P0, R0, R7 ;  /* 0x0000000700007302 */ /* 0x000e220000000000 */
[----:B------:R-:W-:-:S04]  /*1050*/  FFMA R2, R21, R0, RZ ;  /* 0x0000000015027223 */ /* 0x000fc800000000ff */
[----:B------:R-:W-:-:S04]  /*1060*/  FFMA R3, -R7, R2, R0 ;  /* 0x0000000207037223 */ /* 0x000fc80000000100 */
[----:B------:R-:W-:Y:S01]  /*1070*/  FFMA R21, R21, R3, R2 ;  /* 0x0000000315157223 */ /* 0x000fe20000000002 */
[----:B0-----:R-:W-:Y:S06]  /*1080*/  @!P0 BRA `(.L_x_12) ;  /* 0x0000000000148947 */ /* 0x001fec0003800000 */
[----:B------:R-:W-:Y:S01]  /*1090*/  IMAD.MOV.U32 R3, RZ, RZ, R0 ;  /* 0x000000ffff037224 */ /* 0x000fe200078e0000 */
[----:B------:R-:W-:Y:S02]  /*10a0*/  MOV R2, R7 ;  /* 0x0000000700027202 */ /* 0x000fe40000000f00 */
[----:B------:R-:W-:-:S07]  /*10b0*/  MOV R26, 0x10d0 ;  /* 0x000010d0001a7802 */ /* 0x000fce0000000f00 */
[----:B------:R-:W-:Y:S05]  /*10c0*/  CALL.REL.NOINC `($__internal_0_$__cuda_sm3x_div_rn_noftz_f32_slowpath) ;  /* 0x0000001c00f47944 */ /* 0x000fea0003c00000 */
[----:B------:R-:W-:-:S07]  /*10d0*/  IMAD.MOV.U32 R21, RZ, RZ, R2 ;  /* 0x000000ffff157224 */ /* 0x000fce00078e0002 */
.L_x_12:
[----:B------:R-:W-:Y:S05]  /*10e0*/  BSYNC.RECONVERGENT B2 ;  /* 0x0000000000027941 */ /* 0x000fea0003800200 */
.L_x_11:
[----:B------:R-:W0:Y:S01]  /*10f0*/  LDCU.64 UR4, c[0x0][0x3b8] ;  /* 0x00007700ff0477ac */ /* 0x000e220008000a00 */
[----:B------:R-:W-:Y:S02]  /*1100*/  HFMA2 R17, -RZ, RZ, 0, 0 ;  /* 0x00000000ff117431 */ /* 0x000fe400000001ff */
[----:B------:R-:W-:Y:S01]  /*1110*/  IMAD.MOV.U32 R15, RZ, RZ, RZ ;  /* 0x000000ffff0f7224 */ /* 0x000fe200078e00ff */
[----:B------:R-:W1:Y:S01]  /*1120*/  LDCU UR6, c[0x0][0x3b4] ;  /* 0x00007680ff0677ac */ /* 0x000e620008000800 */
[----:B0-----:R-:W-:Y:S02]  /*1130*/  ULEA.HI UR5, UR5, UR5, URZ, 0x1 ;  /* 0x0000000505057291 */ /* 0x001fe4000f8f08ff */
[----:B------:R-:W-:Y:S02]  /*1140*/  UIADD3 UR7, UPT, UPT, -UR4, URZ, URZ ;  /* 0x000000ff04077290 */ /* 0x000fe4000fffe1ff */
[----:B-1----:R-:W-:Y:S02]  /*1150*/  ULEA.HI UR6, UR6, UR6, URZ, 0x1 ;  /* 0x0000000606067291 */ /* 0x002fe4000f8f08ff */
[----:B------:R-:W-:-:S02]  /*1160*/  USHF.R.U32.HI UR4, URZ, 0x1, UR4 ;  /* 0x00000001ff047899 */ /* 0x000fc40008011604 */
[----:B------:R-:W-:Y:S01]  /*1170*/  USHF.R.S32.HI UR5, URZ, 0x1, UR5 ;  /* 0x00000001ff057899 */ /* 0x000fe20008011405 */
[----:B------:R-:W-:Y:S01]  /*1180*/  MOV R16, UR7 ;  /* 0x0000000700107c02 */ /* 0x000fe20008000f00 */
[----:B------:R-:W-:Y:S02]  /*1190*/  USHF.R.S32.HI UR6, URZ, 0x1, UR6 ;  /* 0x00000001ff067899 */ /* 0x000fe40008011406 */
[----:B------:R-:W-:Y:S02]  /*11a0*/  I2FP.F32.U32 R0, UR4 ;  /* 0x0000000400007c45 */ /* 0x000fe40008201000 */
[----:B------:R-:W-:Y:S02]  /*11b0*/  I2FP.F32.S32 R6, UR5 ;  /* 0x0000000500067c45 */ /* 0x000fe40008201400 */
[----:B------:R-:W-:-:S07]  /*11c0*/  I2FP.F32.S32 R7, UR6 ;  /* 0x0000000600077c45 */ /* 0x000fce0008201400 */
.L_x_26:
[----:B------:R-:W-:Y:S01]  /*11d0*/  I2FP.F32.U32 R2, R17 ;  /* 0x0000001100027245 */ /* 0x000fe20000201000 */
[----:B------:R-:W-:Y:S01]  /*11e0*/  VIADD R16, R16, 0x1 ;  /* 0x0000000110107836 */ /* 0x000fe20000000000 */
[----:B------:R-:W-:Y:S03]  /*11f0*/  BSSY.RECONVERGENT B2, `(.L_x_13) ;  /* 0x00000c8000027945 */ /* 0x000fe60003800200 */
[----:B------:R-:W-:Y:S01]  /*1200*/  FADD R2, R2, 0.5 ;  /* 0x3f00000002027421 */ /* 0x000fe20000000000 */
[----:B------:R-:W-:-:S03]  /*1210*/  ISETP.NE.AND P4, PT, R16, RZ, PT ;  /* 0x000000ff1000720c */ /* 0x000fc60003f85270 */
[----:B------:R-:W-:-:S04]  /*1220*/  FADD R3, -R5, R2 ;  /* 0x0000000205037221 */ /* 0x000fc80000000100 */
[----:B------:R-:W-:-:S04]  /*1230*/  FADD R3, R3, -R0 ;  /* 0x8000000003037221 */ /* 0x000fc80000000000 */
[C-C-:B------:R-:W-:Y:S01]  /*1240*/  FFMA R2, R3.reuse, R31, R4.reuse ;  /* 0x0000001f03027223 */ /* 0x140fe20000000004 */
[C---:B------:R-:W-:Y:S01]  /*1250*/  FFMA R8, R3.reuse, R23, R4 ;  /* 0x0000001703087223 */ /* 0x040fe20000000004 */
[C---:B------:R-:W-:Y:S01]  /*1260*/  FFMA R13, R3.reuse, R22, RZ ;  /* 0x00000016030d7223 */ /* 0x040fe200000000ff */
[----:B------:R-:W-:Y:S01]  /*1270*/  FFMA R3, R3, R21, RZ ;  /* 0x0000001503037223 */ /* 0x000fe200000000ff */
[--C-:B------:R-:W-:Y:S01]  /*1280*/  FADD R20, R2, R7.reuse ;  /* 0x0000000702147221 */ /* 0x100fe20000000000 */
[----:B------:R-:W-:-:S04]  /*1290*/  FADD R9, R8, R7 ;  /* 0x0000000708097221 */ /* 0x000fc80000000000 */
[----:B------:R-:W-:Y:S01]  /*12a0*/  FADD R2, -R20, R9 ;  /* 0x0000000914027221 */ /* 0x000fe20000000100 */
[----:B------:R-:W-:-:S04]  /*12b0*/  FSETP.GT.AND P0, PT, R9, R20, PT ;  /* 0x000000140900720b */ /* 0x000fc80003f04000 */
[----:B------:R-:W-:-:S04]  /*12c0*/  FSEL R8, R2, -R2, P0 ;  /* 0x8000000202087208 */ /* 0x000fc80000000000 */
[----:B------:R-:W-:-:S13]  /*12d0*/  FSETP.GEU.AND P0, PT, R8, 0.0099999997764825820923, PT ;  /* 0x3c23d70a0800780b */ /* 0x000fda0003f0e000 */
[----:B01234-:R-:W-:Y:S05]  /*12e0*/  @!P0 BRA `(.L_x_14) ;  /* 0x0000000800e08947 */ /* 0x01ffea0003800000 */
[--C-:B------:R-:W-:Y:S01]  /*12f0*/  FADD R13, R13, R6.reuse ;  /* 0x000000060d0d7221 */ /* 0x100fe20000000000 */
[----:B------:R-:W-:-:S04]  /*1300*/  FADD R24, R3, R6 ;  /* 0x0000000603187221 */ /* 0x000fc80000000000 */
[----:B------:R-:W-:Y:S01]  /*1310*/  FADD R8, -R13, R24 ;  /* 0x000000180d087221 */ /* 0x000fe20000000100 */
[----:B------:R-:W-:-:S04]  /*1320*/  FSETP.GT.AND P0, PT, R24, R13, PT ;  /* 0x0000000d1800720b */ /* 0x000fc80003f04000 */
[----:B------:R-:W-:-:S04]  /*1330*/  FSEL R3, R8, -R8, P0 ;  /* 0x8000000808037208 */ /* 0x000fc80000000000 */
[----:B------:R-:W-:-:S13]  /*1340*/  FSETP.GEU.AND P0, PT, R3, 0.0099999997764825820923, PT ;  /* 0x3c23d70a0300780b */ /* 0x000fda0003f0e000 */
[----:B------:R-:W-:Y:S05]  /*1350*/  @!P0 BRA `(.L_x_14) ;  /* 0x0000000800c48947 */ /* 0x000fea0003800000 */
[----:B------:R-:W-:Y:S01]  /*1360*/  F2I.FLOOR.NTZ R9, R9 ;  /* 0x0000000900097305 */ /* 0x000fe20000207100 */
[----:B------:R-:W-:Y:S07]  /*1370*/  BSSY.RECONVERGENT B3, `(.L_x_15) ;  /* 0x0000012000037945 */ /* 0x000fee0003800200 */
[----:B------:R-:W0:Y:S08]  /*1380*/  F2I.FLOOR.NTZ R10, R20 ;  /* 0x00000014000a7305 */ /* 0x000e300000207100 */
[----:B------:R-:W1:Y:S01]  /*1390*/  MUFU.RCP R25, R2 ;  /* 0x0000000200197308 */ /* 0x000e620000001000 */
[----:B0-----:R-:W-:-:S07]  /*13a0*/  VIMNMX R3, PT, PT, R10, R9, !PT ;  /* 0x000000090a037248 */ /* 0x001fce0007fe0100 */
[----:B------:R-:W-:Y:S01]  /*13b0*/  F2I.FLOOR.NTZ R11, R24 ;  /* 0x00000018000b7305 */ /* 0x000fe20000207100 */
[----:B------:R-:W-:-:S05]  /*13c0*/  I2FP.F32.S32 R3, R3 ;  /* 0x0000000300037245 */ /* 0x000fca0000201400 */
[----:B------:R-:W-:Y:S01]  /*13d0*/  FADD R3, -R20, R3 ;  /* 0x0000000314037221 */ /* 0x000fe20000000100 */
[----:B-1----:R-:W-:Y:S01]  /*13e0*/  FFMA R14, -R2, R25, 1 ;  /* 0x3f800000020e7423 */ /* 0x002fe20000000119 */
[----:B------:R-:W-:Y:S03]  /*13f0*/  F2I.FLOOR.NTZ R12, R13 ;  /* 0x0000000d000c7305 */ /* 0x000fe60000207100 */
[----:B------:R-:W-:-:S04]  /*1400*/  FFMA R14, R25, R14, R25 ;  /* 0x0000000e190e7223 */ /* 0x000fc80000000019 */
[----:B------:R-:W-:Y:S01]  /*1410*/  FFMA R25, R3, R14, RZ ;  /* 0x0000000e03197223 */ /* 0x000fe200000000ff */
[----:B------:R-:W0:Y:S03]  /*1420*/  FCHK P0, R3, R2 ;  /* 0x0000000203007302 */ /* 0x000e260000000000 */
[----:B------:R-:W-:-:S04]  /*1430*/  FFMA R20, -R2, R25, R3 ;  /* 0x0000001902147223 */ /* 0x000fc80000000103 */
[----:B------:R-:W-:Y:S01]  /*1440*/  FFMA R14, R14, R20, R25 ;  /* 0x000000140e0e7223 */ /* 0x000fe20000000019 */
[----:B0-----:R-:W-:Y:S06]  /*1450*/  @!P0 BRA `(.L_x_16) ;  /* 0x00000000000c8947 */ /* 0x001fec0003800000 */
[----:B------:R-:W-:-:S07]  /*1460*/  MOV R26, 0x1480 ;  /* 0x00001480001a7802 */ /* 0x000fce0000000f00 */
[----:B------:R-:W-:Y:S05]  /*1470*/  CALL.REL.NOINC `($__internal_0_$__cuda_sm3x_div_rn_noftz_f32_slowpath) ;  /* 0x0000001c00087944 */ /* 0x000fea0003c00000 */
[----:B------:R-:W-:-:S07]  /*1480*/  MOV R14, R2 ;  /* 0x00000002000e7202 */ /* 0x000fce0000000f00 */
.L_x_16:
[----:B------:R-:W-:Y:S05]  /*1490*/  BSYNC.RECONVERGENT B3 ;  /* 0x0000000000037941 */ /* 0x000fea0003800200 */
.L_x_15:
[----:B------:R-:W0:Y:S01]  /*14a0*/  MUFU.RCP R25, R8 ;  /* 0x0000000800197308 */ /* 0x000e220000001000 */
[----:B------:R-:W-:Y:S01]  /*14b0*/  VIMNMX R2, PT, PT, R12, R11, !PT ;  /* 0x0000000b0c027248 */ /* 0x000fe20007fe0100 */
[----:B------:R-:W-:Y:S03]  /*14c0*/  BSSY.RECONVERGENT B3, `(.L_x_17) ;  /* 0x000000f000037945 */ /* 0x000fe60003800200 */
[----:B------:R-:W-:-:S05]  /*14d0*/  I2FP.F32.S32 R2, R2 ;  /* 0x0000000200027245 */ /* 0x000fca0000201400 */
[----:B------:R-:W-:-:S04]  /*14e0*/  FADD R3, -R13, R2 ;  /* 0x000000020d037221 */ /* 0x000fc80000000100 */
[----:B------:R-:W1:Y:S01]  /*14f0*/  FCHK P0, R3, R8 ;  /* 0x0000000803007302 */ /* 0x000e620000000000 */
[----:B0-----:R-:W-:-:S04]  /*1500*/  FFMA R20, -R8, R25, 1 ;  /* 0x3f80000008147423 */ /* 0x001fc80000000119 */
[----:B------:R-:W-:-:S04]  /*1510*/  FFMA R20, R25, R20, R25 ;  /* 0x0000001419147223 */ /* 0x000fc80000000019 */
[----:B------:R-:W-:-:S04]  /*1520*/  FFMA R13, R3, R20, RZ ;  /* 0x00000014030d7223 */ /* 0x000fc800000000ff */
[----:B------:R-:W-:-:S04]  /*1530*/  FFMA R2, -R8, R13, R3 ;  /* 0x0000000d08027223 */ /* 0x000fc80000000103 */
[----:B------:R-:W-:Y:S01]  /*1540*/  FFMA R20, R20, R2, R13 ;  /* 0x0000000214147223 */ /* 0x000fe2000000000d */
[----:B------:R-:W-:Y:S01]  /*1550*/  FADD R13, -R14, 1 ;  /* 0x3f8000000e0d7421 */ /* 0x000fe20000000100 */
[----:B-1----:R-:W-:Y:S06]  /*1560*/  @!P0 BRA `(.L_x_18) ;  /* 0x0000000000108947 */ /* 0x002fec0003800000 */
[----:B------:R-:W-:Y:S01]  /*1570*/  IMAD.MOV.U32 R2, RZ, RZ, R8 ;  /* 0x000000ffff027224 */ /* 0x000fe200078e0008 */
[----:B------:R-:W-:-:S07]  /*1580*/  MOV R26, 0x15a0 ;  /* 0x000015a0001a7802 */ /* 0x000fce0000000f00 */
[----:B------:R-:W-:Y:S05]  /*1590*/  CALL.REL.NOINC `($__internal_0_$__cuda_sm3x_div_rn_noftz_f32_slowpath) ;  /* 0x0000001800c07944 */ /* 0x000fea0003c00000 */
[----:B------:R-:W-:-:S07]  /*15a0*/  MOV R20, R2 ;  /* 0x0000000200147202 */ /* 0x000fce0000000f00 */
.L_x_18:
[----:B------:R-:W-:Y:S05]  /*15b0*/  BSYNC.RECONVERGENT B3 ;  /* 0x0000000000037941 */ /* 0x000fea0003800200 */
.L_x_17:
[----:B------:R-:W-:Y:S01]  /*15c0*/  ISETP.NE.AND P0, PT, R12, R11, PT ;  /* 0x0000000b0c00720c */ /* 0x000fe20003f05270 */
[----:B------:R-:W-:-:S03]  /*15d0*/  FADD R8, -R20, 1 ;  /* 0x3f80000014087421 */ /* 0x000fc60000000100 */
[----:B------:R-:W-:-:S13]  /*15e0*/  ISETP.NE.OR P1, PT, R10, R9, P0 ;  /* 0x000000090a00720c */ /* 0x000fda0000725670 */
[----:B------:R-:W-:Y:S05]  /*15f0*/  @P1 BRA `(.L_x_19) ;  /* 0x0000000000441947 */ /* 0x000fea0003800000 */
[----:B------:R-:W0:Y:S01]  /*1600*/  LDC R11, c[0x0][0x3b4] ;  /* 0x0000ed00ff0b7b82 */ /* 0x000e220000000800 */
[----:B------:R-:W1:Y:S01]  /*1610*/  LDCU UR4, c[0x0][0x3bc] ;  /* 0x00007780ff0477ac */ /* 0x000e620008000800 */
[----:B------:R-:W-:Y:S02]  /*1620*/  ISETP.GT.AND P1, PT, R12, -0x1, PT ;  /* 0xffffffff0c00780c */ /* 0x000fe40003f24270 */
[----:B------:R-:W-:Y:S02]  /*1630*/  ISETP.GT.AND P0, PT, R10, -0x1, PT ;  /* 0xffffffff0a00780c */ /* 0x000fe40003f04270 */
[----:B-1----:R-:W-:Y:S02]  /*1640*/  ISETP.LT.AND P1, PT, R12, UR4, P1 ;  /* 0x000000040c007c0c */ /* 0x002fe40008f21270 */
[----:B0-----:R-:W-:-:S04]  /*1650*/  ISETP.LT.AND P0, PT, R10, R11, P0 ;  /* 0x0000000b0a00720c */ /* 0x001fc80000701270 */
[----:B------:R-:W-:-:S13]  /*1660*/  PLOP3.LUT P0, PT, P0, P1, PT, 0x80, 0x8 ;  /* 0x000000000008781c */ /* 0x000fda0000703070 */
[----:B------:R-:W-:Y:S05]  /*1670*/  @!P0 BRA `(.L_x_14) ;  /* 0x0000000400fc8947 */ /* 0x000fea0003800000 */
[----:B------:R-:W0:Y:S01]  /*1680*/  LDCU UR4, c[0x0][0x3b8] ;  /* 0x00007700ff0477ac */ /* 0x000e220008000800 */
[----:B------:R-:W1:Y:S01]  /*1690*/  LDC.64 R2, c[0x0][0x388] ;  /* 0x0000e200ff027b82 */ /* 0x000e620000000a00 */
[----:B0-----:R-:W-:-:S04]  /*16a0*/  IMAD R9, R12, UR4, R17 ;  /* 0x000000040c097c24 */ /* 0x001fc8000f8e0211 */
[----:B------:R-:W-:-:S04]  /*16b0*/  IMAD R9, R9, R11, R10 ;  /* 0x0000000b09097224 */ /* 0x000fc800078e020a */
[----:B-1----:R-:W-:-:S06]  /*16c0*/  IMAD.WIDE R2, R9, 0x4, R2 ;  /* 0x0000000409027825 */ /* 0x002fcc00078e0202 */
[----:B------:R-:W2:Y:S02]  /*16d0*/  LDG.E R2, desc[UR8][R2.64] ;  /* 0x0000000802027981 */ /* 0x000ea4000c1e1900 */
[----:B--2---:R-:W-:-:S05]  /*16e0*/  FADD R15, R15, R2 ;  /* 0x000000020f0f7221 */ /* 0x004fca0000000000 */
[----:B------:R4:W-:Y:S01]  /*16f0*/  STG.E desc[UR8][R18.64], R15 ;  /* 0x0000000f12007986 */ /* 0x0009e2000c101908 */
[----:B------:R-:W-:Y:S05]  /*1700*/  BRA `(.L_x_14) ;  /* 0x0000000400d87947 */ /* 0x000fea0003800000 */
.L_x_19:
[----:B------:R-:W-:-:S13]  /*1710*/  ISETP.EQ.OR P0, PT, R10, R9, P0 ;  /* 0x000000090a00720c */ /* 0x000fda0000702670 */
[----:B------:R-:W-:Y:S05]  /*1720*/  @P0 BRA `(.L_x_20) ;  /* 0x0000000000780947 */ /* 0x000fea0003800000 */
[----:B------:R-:W0:Y:S01]  /*1730*/  LDC R8, c[0x0][0x3b4] ;  /* 0x0000ed00ff087b82 */ /* 0x000e220000000800 */
[----:B------:R-:W1:Y:S01]  /*1740*/  LDCU UR4, c[0x0][0x3bc] ;  /* 0x00007780ff0477ac */ /* 0x000e620008000800 */
[----:B------:R-:W-:Y:S01]  /*1750*/  ISETP.GT.AND P0, PT, R12, -0x1, PT ;  /* 0xffffffff0c00780c */ /* 0x000fe20003f04270 */
[----:B------:R-:W-:Y:S01]  /*1760*/  BSSY.RECONVERGENT B0, `(.L_x_21) ;  /* 0x0000011000007945 */ /* 0x000fe20003800200 */
[----:B------:R-:W-:Y:S02]  /*1770*/  ISETP.GT.AND P2, PT, R10, -0x1, PT ;  /* 0xffffffff0a00780c */ /* 0x000fe40003f44270 */
[----:B------:R-:W-:Y:S02]  /*1780*/  ISETP.GT.AND P1, PT, R9, -0x1, PT ;  /* 0xffffffff0900780c */ /* 0x000fe40003f24270 */
[----:B------:R-:W2:Y:S01]  /*1790*/  LDC.64 R2, c[0x0][0x388] ;  /* 0x0000e200ff027b82 */ /* 0x000ea20000000a00 */
[----:B-1----:R-:W-:Y:S02]  /*17a0*/  ISETP.LT.AND P0, PT, R12, UR4, P0 ;  /* 0x000000040c007c0c */ /* 0x002fe40008701270 */
[----:B0-----:R-:W-:-:S02]  /*17b0*/  ISETP.LT.AND P3, PT, R10, R8, P2 ;  /* 0x000000080a00720c */ /* 0x001fc40001761270 */
[----:B------:R-:W-:Y:S02]  /*17c0*/  ISETP.LT.AND P2, PT, R9, R8, P1 ;  /* 0x000000080900720c */ /* 0x000fe40000f41270 */
[----:B------:R-:W-:Y:S02]  /*17d0*/  PLOP3.LUT P1, PT, P3, P0, PT, 0x80, 0x8 ;  /* 0x000000000008781c */ /* 0x000fe40001f21070 */
[----:B------:R-:W-:-:S11]  /*17e0*/  PLOP3.LUT P2, PT, P2, P0, PT, 0x80, 0x8 ;  /* 0x000000000008781c */ /* 0x000fd60001741070 */
[----:B--2---:R-:W-:Y:S05]  /*17f0*/  @!P1 BRA `(.L_x_22) ;  /* 0x00000000001c9947 */ /* 0x004fea0003800000 */
[----:B------:R-:W0:Y:S02]  /*1800*/  LDCU UR4, c[0x0][0x3b8] ;  /* 0x00007700ff0477ac */ /* 0x000e240008000800 */
[----:B0-----:R-:W-:-:S04]  /*1810*/  IMAD R11, R12, UR4, R17 ;  /* 0x000000040c0b7c24 */ /* 0x001fc8000f8e0211 */
[----:B------:R-:W-:-:S04]  /*1820*/  IMAD R11, R11, R8, R10 ;  /* 0x000000080b0b7224 */ /* 0x000fc800078e020a */
[----:B------:R-:W-:-:S06]  /*1830*/  IMAD.WIDE R10, R11, 0x4, R2 ;  /* 0x000000040b0a7825 */ /* 0x000fcc00078e0202 */
[----:B------:R-:W2:Y:S02]  /*1840*/  LDG.E R10, desc[UR8][R10.64] ;  /* 0x000000080a0a7981 */ /* 0x000ea4000c1e1900 */
[----:B--2---:R-:W-:-:S05]  /*1850*/  FFMA R15, R10, R14, R15 ;  /* 0x0000000e0a0f7223 */ /* 0x004fca000000000f */
[----:B------:R0:W-:Y:S02]  /*1860*/  STG.E desc[UR8][R18.64], R15 ;  /* 0x0000000f12007986 */ /* 0x0001e4000c101908 */
.L_x_22:
[----:B------:R-:W-:Y:S05]  /*1870*/  BSYNC.RECONVERGENT B0 ;  /* 0x0000000000007941 */ /* 0x000fea0003800200 */
.L_x_21:
[----:B------:R-:W-:Y:S05]  /*1880*/  @!P2 BRA `(.L_x_14) ;  /* 0x000000040078a947 */ /* 0x000fea0003800000 */
[----:B------:R-:W1:Y:S02]  /*1890*/  LDCU UR4, c[0x0][0x3b8] ;  /* 0x00007700ff0477ac */ /* 0x000e640008000800 */
[----:B-1----:R-:W-:-:S04]  /*18a0*/  IMAD R12, R12, UR4, R17 ;  /* 0x000000040c0c7c24 */ /* 0x002fc8000f8e0211 */
[----:B------:R-:W-:-:S04]  /*18b0*/  IMAD R9, R12, R8, R9 ;  /* 0x000000080c097224 */ /* 0x000fc800078e0209 */
[----:B------:R-:W-:-:S06]  /*18c0*/  IMAD.WIDE R2, R9, 0x4, R2 ;  /* 0x0000000409027825 */ /* 0x000fcc00078e0202 */
[----:B------:R-:W0:Y:S02]  /*18d0*/  LDG.E R2, desc[UR8][R2.64] ;  /* 0x0000000802027981 */ /* 0x000e24000c1e1900 */
[----:B0-----:R-:W-:-:S05]  /*18e0*/  FFMA R15, R13, R2, R15 ;  /* 0x000000020d0f7223 */ /* 0x001fca000000000f */
[----:B------:R1:W-:Y:S01]  /*18f0*/  STG.E desc[UR8][R18.64], R15 ;  /* 0x0000000f12007986 */ /* 0x0003e2000c101908 */
[----:B------:R-:W-:Y:S05]  /*1900*/  BRA `(.L_x_14) ;  /* 0x0000000400587947 */ /* 0x000fea0003800000 */
.L_x_20:
[----:B------:R-:W-:-:S04]  /*1910*/  ISETP.NE.AND P0, PT, R12, R11, PT ;  /* 0x0000000b0c00720c */ /* 0x000fc80003f05270 */
[----:B------:R-:W-:-:S13]  /*1920*/  ISETP.NE.OR P1, PT, R10, R9, !P0 ;  /* 0x000000090a00720c */ /* 0x000fda0004725670 */
[----:B------:R-:W-:Y:S05]  /*1930*/  @P1 BRA `(.L_x_23) ;  /* 0x00000000007c1947 */ /* 0x000fea0003800000 */
[----:B------:R-:W0:Y:S01]  /*1940*/  LDC R9, c[0x0][0x3b4] ;  /* 0x0000ed00ff097b82 */ /* 0x000e220000000800 */
[----:B------:R-:W-:Y:S01]  /*1950*/  ISETP.GT.AND P0, PT, R10, -0x1, PT ;  /* 0xffffffff0a00780c */ /* 0x000fe20003f04270 */
[----:B------:R-:W-:Y:S01]  /*1960*/  BSSY.RECONVERGENT B0, `(.L_x_24) ;  /* 0x0000012000007945 */ /* 0x000fe20003800200 */
[----:B------:R-:W-:Y:S02]  /*1970*/  ISETP.GT.AND P2, PT, R12, -0x1, PT ;  /* 0xffffffff0c00780c */ /* 0x000fe40003f44270 */
[----:B------:R-:W-:-:S03]  /*1980*/  ISETP.GT.AND P1, PT, R11, -0x1, PT ;  /* 0xffffffff0b00780c */ /* 0x000fc60003f24270 */
[----:B------:R-:W1:Y:S01]  /*1990*/  LDC R2, c[0x0][0x3bc] ;  /* 0x0000ef00ff027b82 */ /* 0x000e620000000800 */
[----:B0-----:R-:W-:Y:S02]  /*19a0*/  ISETP.LT.AND P0, PT, R10, R9, P0 ;  /* 0x000000090a00720c */ /* 0x001fe40000701270 */
[-C--:B-1----:R-:W-:Y:S02]  /*19b0*/  ISETP.LT.AND P3, PT, R12, R2.reuse, P2 ;  /* 0x000000020c00720c */ /* 0x082fe40001761270 */
[----:B------:R-:W-:Y:S02]  /*19c0*/  ISETP.LT.AND P2, PT, R11, R2, P1 ;  /* 0x000000020b00720c */ /* 0x000fe40000f41270 */
[----:B------:R-:W-:Y:S02]  /*19d0*/  PLOP3.LUT P1, PT, P0, P3, PT, 0x80, 0x8 ;  /* 0x000000000008781c */ /* 0x000fe40000727070 */
[----:B------:R-:W-:-:S11]  /*19e0*/  PLOP3.LUT P2, PT, P0, P2, PT, 0x80, 0x8 ;  /* 0x000000000008781c */ /* 0x000fd60000745070 */
[----:B------:R-:W-:Y:S05]  /*19f0*/  @!P1 BRA `(.L_x_25) ;  /* 0x0000000000209947 */ /* 0x000fea0003800000 */
[----:B------:R-:W0:Y:S01]  /*1a00*/  LDCU UR4, c[0x0][0x3b8] ;  /* 0x00007700ff0477ac */ /* 0x000e220008000800 */
[----:B------:R-:W1:Y:S01]  /*1a10*/  LDC.64 R2, c[0x0][0x388] ;  /* 0x0000e200ff027b82 */ /* 0x000e620000000a00 */
[----:B0-----:R-:W-:-:S04]  /*1a20*/  IMAD R12, R12, UR4, R17 ;  /* 0x000000040c0c7c24 */ /* 0x001fc8000f8e0211 */
[----:B------:R-:W-:-:S04]  /*1a30*/  IMAD R13, R12, R9, R10 ;  /* 0x000000090c0d7224 */ /* 0x000fc800078e020a */
[----:B-1----:R-:W-:-:S06]  /*1a40*/  IMAD.WIDE R2, R13, 0x4, R2 ;  /* 0x000000040d027825 */ /* 0x002fcc00078e0202 */
[----:B------:R-:W2:Y:S02]  /*1a50*/  LDG.E R2, desc[UR8][R2.64] ;  /* 0x0000000802027981 */ /* 0x000ea4000c1e1900 */
[----:B--2---:R-:W-:-:S05]  /*1a60*/  FFMA R15, R2, R20, R15 ;  /* 0x00000014020f7223 */ /* 0x004fca000000000f */
[----:B------:R0:W-:Y:S02]  /*1a70*/  STG.E desc[UR8][R18.64], R15 ;  /* 0x0000000f12007986 */ /* 0x0001e4000c101908 */
.L_x_25:
[----:B------:R-:W-:Y:S05]  /*1a80*/  BSYNC.RECONVERGENT B0 ;  /* 0x0000000000007941 */ /* 0x000fea0003800200 */
.L_x_24:
[----:B------:R-:W-:Y:S05]  /*1a90*/  @!P2 BRA `(.L_x_14) ;  /* 0x0000000000f4a947 */ /* 0x000fea0003800000 */
[----:B------:R-:W1:Y:S01]  /*1aa0*/  LDCU UR4, c[0x0][0x3b8] ;  /* 0x00007700ff0477ac */ /* 0x000e620008000800 */
[----:B------:R-:W2:Y:S01]  /*1ab0*/  LDC.64 R2, c[0x0][0x388] ;  /* 0x0000e200ff027b82 */ /* 0x000ea20000000a00 */
[----:B-1----:R-:W-:-:S04]  /*1ac0*/  IMAD R11, R11, UR4, R17 ;  /* 0x000000040b0b7c24 */ /* 0x002fc8000f8e0211 */
[----:B------:R-:W-:-:S04]  /*1ad0*/  IMAD R11, R11, R9, R10 ;  /* 0x000000090b0b7224 */ /* 0x000fc800078e020a */
[----:B--2---:R-:W-:-:S06]  /*1ae0*/  IMAD.WIDE R2, R11, 0x4, R2 ;  /* 0x000000040b027825 */ /* 0x004fcc00078e0202 */
[----:B------:R-:W0:Y:S02]  /*1af0*/  LDG.E R2, desc[UR8][R2.64] ;  /* 0x0000000802027981 */ /* 0x000e24000c1e1900 */
[----:B0-----:R-:W-:-:S05]  /*1b00*/  FFMA R15, R8, R2, R15 ;  /* 0x00000002080f7223 */ /* 0x001fca000000000f */
[----:B------:R2:W-:Y:S01]  /*1b10*/  STG.E desc[UR8][R18.64], R15 ;  /* 0x0000000f12007986 */ /* 0x0005e2000c101908 */
[----:B------:R-:W-:Y:S05]  /*1b20*/  BRA `(.L_x_14) ;  /* 0x0000000000d07947 */ /* 0x000fea0003800000 */
.L_x_23:
[----:B------:R-:W-:-:S13]  /*1b30*/  ISETP.EQ.OR P0, PT, R10, R9, !P0 ;  /* 0x000000090a00720c */ /* 0x000fda0004702670 */
[----:B------:R-:W-:Y:S05]  /*1b40*/  @P0 BRA `(.L_x_14) ;  /* 0x0000000000c80947 */ /* 0x000fea0003800000 */
[----:B------:R-:W0:Y:S01]  /*1b50*/  LDCU UR4, c[0x0][0x3b4] ;  /* 0x00007680ff0477ac */ /* 0x000e220008000800 */
[----:B------:R-:W-:Y:S02]  /*1b60*/  ISETP.GT.AND P2, PT, R10, -0x1, PT ;  /* 0xffffffff0a00780c */ /* 0x000fe40003f44270 */
[----:B------:R-:W-:Y:S01]  /*1b70*/  ISETP.GT.AND P3, PT, R12, -0x1, PT ;  /* 0xffffffff0c00780c */ /* 0x000fe20003f64270 */
[----:B------:R-:W1:Y:S01]  /*1b80*/  LDCU UR5, c[0x0][0x3bc] ;  /* 0x00007780ff0577ac */ /* 0x000e620008000800 */
[----:B0-----:R-:W-:Y:S02]  /*1b90*/  ISETP.LT.AND P2, PT, R10, UR4, P2 ;  /* 0x000000040a007c0c */ /* 0x001fe40009741270 */
[----:B-1----:R-:W-:-:S04]  /*1ba0*/  ISETP.LT.AND P3, PT, R12, UR5, P3 ;  /* 0x000000050c007c0c */ /* 0x002fc80009f61270 */
[----:B------:R-:W-:-:S13]  /*1bb0*/  PLOP3.LUT P0, PT, P2, P3, PT, 0x80, 0x8 ;  /* 0x000000000008781c */ /* 0x000fda0001707070 */
[----:B------:R-:W0:Y:S08]  /*1bc0*/  @P0 LDC R2, c[0x0][0x3b8] ;  /* 0x0000ee00ff020b82 */ /* 0x000e300000000800 */
[----:B------:R-:W1:Y:S01]  /*1bd0*/  @P0 LDC.64 R24, c[0x0][0x388] ;  /* 0x0000e200ff180b82 */ /* 0x000e620000000a00 */
[----:B0-----:R-:W-:-:S04]  /*1be0*/  @P0 IMAD R3, R12, R2, R17 ;  /* 0x000000020c030224 */ /* 0x001fc800078e0211 */
[----:B------:R-:W-:-:S04]  /*1bf0*/  @P0 IMAD R3, R3, UR4, R10 ;  /* 0x0000000403030c24 */ /* 0x000fc8000f8e020a */
[----:B-1----:R-:W-:-:S06]  /*1c00*/  @P0 IMAD.WIDE R24, R3, 0x4, R24 ;  /* 0x0000000403180825 */ /* 0x002fcc00078e0218 */
[----:B------:R-:W2:Y:S01]  /*1c10*/  @P0 LDG.E R25, desc[UR8][R24.64] ;  /* 0x0000000818190981 */ /* 0x000ea2000c1e1900 */
[----:B------:R-:W-:-:S04]  /*1c20*/  ISETP.GT.AND P1, PT, R11, -0x1, PT ;  /* 0xffffffff0b00780c */ /* 0x000fc80003f24270 */
[----:B------:R-:W-:-:S04]  /*1c30*/  ISETP.LT.AND P1, PT, R11, UR5, P1 ;  /* 0x000000050b007c0c */ /* 0x000fc80008f21270 */
[----:B------:R-:W-:-:S13]  /*1c40*/  PLOP3.LUT P2, PT, P2, P1, PT, 0x80, 0x8 ;  /* 0x000000000008781c */ /* 0x000fda0001743070 */
[----:B------:R-:W0:Y:S08]  /*1c50*/  @P2 LDC R26, c[0x0][0x3b8] ;  /* 0x0000ee00ff1a2b82 */ /* 0x000e300000000800 */
[----:B------:R-:W1:Y:S01]  /*1c60*/  @P2 LDC.64 R2, c[0x0][0x388] ;  /* 0x0000e200ff022b82 */ /* 0x000e620000000a00 */
[----:B0-----:R-:W-:-:S04]  /*1c70*/  @P2 IMAD R27, R11, R26, R17 ;  /* 0x0000001a0b1b2224 */ /* 0x001fc800078e0211 */
[----:B------:R-:W-:-:S04]  /*1c80*/  @P2 IMAD R27, R27, UR4, R10 ;  /* 0x000000041b1b2c24 */ /* 0x000fc8000f8e020a */
[----:B-1----:R-:W-:-:S04]  /*1c90*/  @P2 IMAD.WIDE R26, R27, 0x4, R2 ;  /* 0x000000041b1a2825 */ /* 0x002fc800078e0202 */
[----:B--2---:R-:W-:-:S04]  /*1ca0*/  @P0 FMUL R10, R25, R14 ;  /* 0x0000000e190a0220 */ /* 0x004fc80000400000 */
[----:B------:R-:W-:-:S05]  /*1cb0*/  @P0 FFMA R15, R10, R20, R15 ;  /* 0x000000140a0f0223 */ /* 0x000fca000000000f */
[----:B------:R0:W-:Y:S04]  /*1cc0*/  @P0 STG.E desc[UR8][R18.64], R15 ;  /* 0x0000000f12000986 */ /* 0x0001e8000c101908 */
[----:B------:R-:W2:Y:S01]  /*1cd0*/  @P2 LDG.E R27, desc[UR8][R26.64] ;  /* 0x000000081a1b2981 */ /* 0x000ea2000c1e1900 */
[----:B------:R-:W-:-:S04]  /*1ce0*/  ISETP.GT.AND P0, PT, R9, -0x1, PT ;  /* 0xffffffff0900780c */ /* 0x000fc80003f04270 */
[----:B------:R-:W-:-:S04]  /*1cf0*/  ISETP.LT.AND P0, PT, R9, UR4, P0 ;  /* 0x0000000409007c0c */ /* 0x000fc80008701270 */
[----:B------:R-:W-:-:S13]  /*1d00*/  PLOP3.LUT P3, PT, P0, P3, PT, 0x80, 0x8 ;  /* 0x000000000008781c */ /* 0x000fda0000767070 */
[----:B------:R-:W1:Y:S08]  /*1d10*/  @P3 LDC R10, c[0x0][0x3b8] ;  /* 0x0000ee00ff0a3b82 */ /* 0x000e700000000800 */
[----:B------:R-:W3:Y:S01]  /*1d20*/  @P3 LDC.64 R2, c[0x0][0x388] ;  /* 0x0000e200ff023b82 */ /* 0x000ee20000000a00 */
[----:B-1----:R-:W-:-:S04]  /*1d30*/  @P3 IMAD R10, R12, R10, R17 ;  /* 0x0000000a0c0a3224 */ /* 0x002fc800078e0211 */
[----:B------:R-:W-:-:S04]  /*1d40*/  @P3 IMAD R25, R10, UR4, R9 ;  /* 0x000000040a193c24 */ /* 0x000fc8000f8e0209 */
[----:B---3--:R-:W-:-:S04]  /*1d50*/  @P3 IMAD.WIDE R2, R25, 0x4, R2 ;  /* 0x0000000419023825 */ /* 0x008fc800078e0202 */
[----:B--2---:R-:W-:-:S04]  /*1d60*/  @P2 FMUL R14, R27, R14 ;  /* 0x0000000e1b0e2220 */ /* 0x004fc80000400000 */
[----:B0-----:R-:W-:-:S05]  /*1d70*/  @P2 FFMA R15, R8, R14, R15 ;  /* 0x0000000e080f2223 */ /* 0x001fca000000000f */
[----:B------:R0:W-:Y:S04]  /*1d80*/  @P2 STG.E desc[UR8][R18.64], R15 ;  /* 0x0000000f12002986 */ /* 0x0001e8000c101908 */
[----:B------:R-:W2:Y:S01]  /*1d90*/  @P3 LDG.E R2, desc[UR8][R2.64] ;  /* 0x0000000802023981 */ /* 0x000ea2000c1e1900 */
        /* <DEDUP_REMOVED lines=9> */
[----:B------:R-:W2:Y:S02]  /*1e30*/  @P0 LDG.E R24, desc[UR8][R24.64] ;  /* 0x0000000818180981 */ /* 0x000ea4000c1e1900 */
[----:B--2---:R-:W-:-:S04]  /*1e40*/  @P0 FMUL R13, R13, R24 ;  /* 0x000000180d0d0220 */ /* 0x004fc80000400000 */
[----:B0-----:R-:W-:-:S05]  /*1e50*/  @P0 FFMA R15, R8, R13, R15 ;  /* 0x0000000d080f0223 */ /* 0x001fca000000000f */
[----:B------:R3:W-:Y:S02]  /*1e60*/  @P0 STG.E desc[UR8][R18.64], R15 ;  /* 0x0000000f12000986 */ /* 0x0007e4000c101908 */
.L_x_14:
[----:B------:R-:W-:Y:S05]  /*1e70*/  BSYNC.RECONVERGENT B2 ;  /* 0x0000000000027941 */ /* 0x000fea0003800200 */
.L_x_13:
[----:B------:R-:W-:Y:S01]  /*1e80*/  VIADD R17, R17, 0x1 ;  /* 0x0000000111117836 */ /* 0x000fe20000000000 */
[----:B------:R-:W-:Y:S06]  /*1e90*/  @P4 BRA `(.L_x_26) ;  /* 0xfffffff000cc4947 */ /* 0x000fec000383ffff */
[----:B------:R-:W-:Y:S05]  /*1ea0*/  EXIT ;  /* 0x000000000000794d */ /* 0x000fea0003800000 */
.L_x_4:
        /* <DEDUP_REMOVED lines=17> */
[----:B------:R-:W-:Y:S02]  /*1fc0*/  MOV R2, R14 ;  /* 0x0000000e00027202 */ /* 0x000fe40000000f00 */
[----:B------:R-:W-:-:S07]  /*1fd0*/  MOV R26, 0x1ff0 ;  /* 0x00001ff0001a7802 */ /* 0x000fce0000000f00 */
[----:B------:R-:W-:Y:S05]  /*1fe0*/  CALL.REL.NOINC `($__internal_0_$__cuda_sm3x_div_rn_noftz_f32_slowpath) ;  /* 0x00000010002c7944 */ /* 0x000fea0003c00000 */
[----:B------:R-:W-:-:S07]  /*1ff0*/  IMAD.MOV.U32 R6, RZ, RZ, R2 ;  /* 0x000000ffff067224 */ /* 0x000fce00078e0002 */
.L_x_28:
[----:B------:R-:W-:Y:S05]  /*2000*/  BSYNC.RECONVERGENT B2 ;  /* 0x0000000000027941 */ /* 0x000fea0003800200 */
.L_x_27:
        /* <DEDUP_REMOVED lines=15> */
.L_x_30:
[----:B------:R-:W-:Y:S05]  /*2100*/  BSYNC.RECONVERGENT B2 ;  /* 0x0000000000027941 */ /* 0x000fea0003800200 */
.L_x_29:
        /* <DEDUP_REMOVED lines=11> */
[----:B------:R-:W-:Y:S02]  /*21c0*/  MOV R2, R9 ;  /* 0x0000000900027202 */ /* 0x000fe40000000f00 */
[----:B------:R-:W-:-:S07]  /*21d0*/  MOV R26, 0x21f0 ;  /* 0x000021f0001a7802 */ /* 0x000fce0000000f00 */
[----:B------:R-:W-:Y:S05]  /*21e0*/  CALL.REL.NOINC `($__internal_0_$__cuda_sm3x_div_rn_noftz_f32_slowpath) ;  /* 0x0000000c00ac7944 */ /* 0x000fea0003c00000 */
[----:B------:R-:W-:-:S07]  /*21f0*/  MOV R7, R2 ;  /* 0x0000000200077202 */ /* 0x000fce0000000f00 */
.L_x_32:
[----:B------:R-:W-:Y:S05]  /*2200*/  BSYNC.RECONVERGENT B2 ;  /* 0x0000000000027941 */ /* 0x000fea0003800200 */
.L_x_31:
        /* <DEDUP_REMOVED lines=15> */
.L_x_34:
[----:B------:R-:W-:Y:S05]  /*2300*/  BSYNC.RECONVERGENT B2 ;  /* 0x0000000000027941 */ /* 0x000fea0003800200 */
.L_x_33:
[----:B------:R-:W0:Y:S01]  /*2310*/  LDCU.64 UR6, c[0x0][0x3b8] ;  /* 0x00007700ff0677ac */ /* 0x000e220008000a00 */
[----:B------:R-:W-:Y:S02]  /*2320*/  HFMA2 R9, -RZ, RZ, 0, 0 ;  /* 0x00000000ff097431 */ /* 0x000fe400000001ff */
[----:B------:R-:W-:Y:S01]  /*2330*/  IMAD.MOV.U32 R10, RZ, RZ, RZ ;  /* 0x000000ffff0a7224 */ /* 0x000fe200078e00ff */
[----:B------:R-:W1:Y:S01]  /*2340*/  LDCU UR4, c[0x0][0x3b4] ;  /* 0x00007680ff0477ac */ /* 0x000e620008000800 */
[----:B0-----:R-:W-:Y:S02]  /*2350*/  ULEA.HI UR5, UR6, UR6, URZ, 0x1 ;  /* 0x0000000606057291 */ /* 0x001fe4000f8f08ff */
[----:B------:R-:W-:Y:S02]  /*2360*/  ULEA.HI UR7, UR7, UR7, URZ, 0x1 ;  /* 0x0000000707077291 */ /* 0x000fe4000f8f08ff */
[----:B-1----:R-:W-:Y:S02]  /*2370*/  UIADD3 UR6, UPT, UPT, -UR4, URZ, URZ ;  /* 0x000000ff04067290 */ /* 0x002fe4000fffe1ff */
[----:B------:R-:W-:-:S02]  /*2380*/  USHF.R.U32.HI UR4, URZ, 0x1, UR4 ;  /* 0x00000001ff047899 */ /* 0x000fc40008011604 */
[----:B------:R-:W-:Y:S02]  /*2390*/  USHF.R.S32.HI UR5, URZ, 0x1, UR5 ;  /* 0x00000001ff057899 */ /* 0x000fe40008011405 */
[----:B------:R-:W-:Y:S01]  /*23a0*/  USHF.R.S32.HI UR7, URZ, 0x1, UR7 ;  /* 0x00000001ff077899 */ /* 0x000fe20008011407 */
[----:B------:R-:W-:Y:S02]  /*23b0*/  MOV R11, UR6 ;  /* 0x00000006000b7c02 */ /* 0x000fe40008000f00 */
[----:B------:R-:W-:Y:S02]  /*23c0*/  I2FP.F32.U32 R12, UR4 ;  /* 0x00000004000c7c45 */ /* 0x000fe40008201000 */
[----:B------:R-:W-:Y:S02]  /*23d0*/  I2FP.F32.S32 R13, UR5 ;  /* 0x00000005000d7c45 */ /* 0x000fe40008201400 */
[----:B------:R-:W-:-:S07]  /*23e0*/  I2FP.F32.S32 R14, UR7 ;  /* 0x00000007000e7c45 */ /* 0x000fce0008201400 */
.L_x_48:
[----:B------:R-:W-:Y:S01]  /*23f0*/  I2FP.F32.U32 R2, R9 ;  /* 0x0000000900027245 */ /* 0x000fe20000201000 */
[----:B------:R-:W-:Y:S04]  /*2400*/  BSSY.RECONVERGENT B2, `(.L_x_35) ;  /* 0x00000c4000027945 */ /* 0x000fe80003800200 */
[----:B------:R-:W-:-:S04]  /*2410*/  FADD R3, R2, 0.5 ;  /* 0x3f00000002037421 */ /* 0x000fc80000000000 */
[----:B------:R-:W-:-:S04]  /*2420*/  FADD R3, -R4, R3 ;  /* 0x0000000304037221 */ /* 0x000fc80000000100 */
[----:B------:R-:W-:-:S04]  /*2430*/  FADD R2, R3, -R12 ;  /* 0x8000000c03027221 */ /* 0x000fc80000000000 */
[C-C-:B------:R-:W-:Y:S01]  /*2440*/  FFMA R16, R2.reuse, R6, R5.reuse ;  /* 0x0000000602107223 */ /* 0x140fe20000000005 */
[C---:B------:R-:W-:Y:S01]  /*2450*/  FFMA R20, R2.reuse, R8, R5 ;  /* 0x0000000802147223 */ /* 0x040fe20000000005 */
[----:B------:R-:W-:Y:S02]  /*2460*/  FFMA R23, R2, R7, RZ ;  /* 0x0000000702177223 */ /* 0x000fe400000000ff */
[--C-:B------:R-:W-:Y:S01]  /*2470*/  FADD R28, R16, R13.reuse ;  /* 0x0000000d101c7221 */ /* 0x100fe20000000000 */
[----:B------:R-:W-:-:S04]  /*2480*/  FADD R15, R20, R13 ;  /* 0x0000000d140f7221 */ /* 0x000fc80000000000 */
[----:B------:R-:W-:Y:S01]  /*2490*/  FADD R20, -R28, R15 ;  /* 0x0000000f1c147221 */ /* 0x000fe20000000100 */
[----:B------:R-:W-:-:S04]  /*24a0*/  FSETP.GT.AND P0, PT, R15, R28, PT ;  /* 0x0000001c0f00720b */ /* 0x000fc80003f04000 */
[----:B------:R-:W-:-:S04]  /*24b0*/  FSEL R3, R20, -R20, P0 ;  /* 0x8000001414037208 */ /* 0x000fc80000000000 */
[----:B------:R-:W-:Y:S01]  /*24c0*/  FSETP.GEU.AND P0, PT, R3, 0.0099999997764825820923, PT ;  /* 0x3c23d70a0300780b */ /* 0x000fe20003f0e000 */
[----:B------:R-:W-:-:S12]  /*24d0*/  FFMA R3, R2, R0, RZ ;  /* 0x0000000002037223 */ /* 0x000fd800000000ff */
        /* <DEDUP_REMOVED lines=24> */
[----:B------:R-:W-:Y:S02]  /*2660*/  MOV R2, R20 ;  /* 0x0000001400027202 */ /* 0x000fe40000000f00 */
[----:B------:R-:W-:-:S07]  /*2670*/  MOV R26, 0x2690 ;  /* 0x00002690001a7802 */ /* 0x000fce0000000f00 */
[----:B------:R-:W-:Y:S05]  /*2680*/  CALL.REL.NOINC `($__internal_0_$__cuda_sm3x_div_rn_noftz_f32_slowpath) ;  /* 0x0000000800847944 */ /* 0x000fea0003c00000 */
[----:B------:R-:W-:-:S07]  /*2690*/  IMAD.MOV.U32 R21, RZ, RZ, R2 ;  /* 0x000000ffff157224 */ /* 0x000fce00078e0002 */
.L_x_38:
[----:B------:R-:W-:Y:S05]  /*26a0*/  BSYNC.RECONVERGENT B3 ;  /* 0x0000000000037941 */ /* 0x000fea0003800200 */
.L_x_37:
[----:B------:R-:W0:Y:S01]  /*26b0*/  MUFU.RCP R25, R24 ;  /* 0x0000001800197308 */ /* 0x000e220000001000 */
[----:B------:R-:W-:Y:S01]  /*26c0*/  VIMNMX R2, PT, PT, R16, R22, !PT ;  /* 0x0000001610027248 */ /* 0x000fe20007fe0100 */
[----:B------:R-:W-:Y:S03]  /*26d0*/  BSSY.RECONVERGENT B3, `(.L_x_39) ;  /* 0x000000f000037945 */ /* 0x000fe60003800200 */
[----:B------:R-:W-:-:S05]  /*26e0*/  I2FP.F32.S32 R2, R2 ;  /* 0x0000000200027245 */ /* 0x000fca0000201400 */
[----:B------:R-:W-:Y:S01]  /*26f0*/  FADD R3, -R23, R2 ;  /* 0x0000000217037221 */ /* 0x000fe20000000100 */
[----:B------:R-:W-:-:S03]  /*2700*/  FADD R23, -R21, 1 ;  /* 0x3f80000015177421 */ /* 0x000fc60000000100 */
        /* <DEDUP_REMOVED lines=10> */
[----:B------:R-:W-:-:S07]  /*27b0*/  MOV R29, R2 ;  /* 0x00000002001d7202 */ /* 0x000fce0000000f00 */
.L_x_40:
[----:B------:R-:W-:Y:S05]  /*27c0*/  BSYNC.RECONVERGENT B3 ;  /* 0x0000000000037941 */ /* 0x000fea0003800200 */
.L_x_39:
[----:B------:R-:W-:Y:S01]  /*27d0*/  ISETP.NE.AND P0, PT, R16, R22, PT ;  /* 0x000000161000720c */ /* 0x000fe20003f05270 */
[----:B------:R-:W-:-:S03]  /*27e0*/  FADD R31, -R29, 1 ;  /* 0x3f8000001d1f7421 */ /* 0x000fc60000000100 */
[----:B------:R-:W-:-:S13]  /*27f0*/  ISETP.NE.OR P1, PT, R17, R15, P0 ;  /* 0x0000000f1100720c */ /* 0x000fda0000725670 */
[----:B------:R-:W-:Y:S05]  /*2800*/  @P1 BRA `(.L_x_41) ;  /* 0x0000000000401947 */ /* 0x000fea0003800000 */
[----:B------:R-:W0:Y:S01]  /*2810*/  LDC.64 R20, c[0x0][0x3b8] ;  /* 0x0000ee00ff147b82 */ /* 0x000e220000000a00 */
[C---:B------:R-:W-:Y:S02]  /*2820*/  ISETP.GT.AND P1, PT, R16.reuse, -0x1, PT ;  /* 0xffffffff1000780c */ /* 0x040fe40003f24270 */
[C---:B------:R-:W-:Y:S02]  /*2830*/  ISETP.GT.AND P0, PT, R17.reuse, -0x1, PT ;  /* 0xffffffff1100780c */ /* 0x040fe40003f04270 */
[----:B0-----:R-:W-:Y:S02]  /*2840*/  ISETP.LT.AND P1, PT, R16, R21, P1 ;  /* 0x000000151000720c */ /* 0x001fe40000f21270 */
[----:B------:R-:W-:-:S04]  /*2850*/  ISETP.LT.AND P0, PT, R17, R20, P0 ;  /* 0x000000141100720c */ /* 0x000fc80000701270 */
[----:B------:R-:W-:-:S13]  /*2860*/  PLOP3.LUT P0, PT, P0, P1, PT, 0x80, 0x8 ;  /* 0x000000000008781c */ /* 0x000fda0000703070 */
[----:B------:R-:W-:Y:S05]  /*2870*/  @!P0 BRA `(.L_x_36) ;  /* 0x0000000400f08947 */ /* 0x000fea0003800000 */
[----:B------:R-:W0:Y:S01]  /*2880*/  LDC.64 R2, c[0x0][0x388] ;  /* 0x0000e200ff027b82 */ /* 0x000e220000000a00 */
[----:B------:R-:W1:Y:S01]  /*2890*/  LDCU UR4, c[0x0][0x3b4] ;  /* 0x00007680ff0477ac */ /* 0x000e620008000800 */
[----:B------:R-:W-:-:S04]  /*28a0*/  IMAD R16, R16, R20, R17 ;  /* 0x0000001410107224 */ /* 0x000fc800078e0211 */
[----:B-1----:R-:W-:-:S04]  /*28b0*/  IMAD R15, R16, UR4, R9 ;  /* 0x00000004100f7c24 */ /* 0x002fc8000f8e0209 */
[----:B0-----:R-:W-:-:S06]  /*28c0*/  IMAD.WIDE R2, R15, 0x4, R2 ;  /* 0x000000040f027825 */ /* 0x001fcc00078e0202 */
[----:B------:R-:W2:Y:S02]  /*28d0*/  LDG.E R3, desc[UR8][R2.64] ;  /* 0x0000000802037981 */ /* 0x000ea4000c1e1900 */
[----:B--2---:R-:W-:-:S05]  /*28e0*/  FADD R10, R10, R3 ;  /* 0x000000030a0a7221 */ /* 0x004fca0000000000 */
[----:B------:R4:W-:Y:S01]  /*28f0*/  STG.E desc[UR8][R18.64], R10 ;  /* 0x0000000a12007986 */ /* 0x0009e2000c101908 */
[----:B------:R-:W-:Y:S05]  /*2900*/  BRA `(.L_x_36) ;  /* 0x0000000400cc7947 */ /* 0x000fea0003800000 */
.L_x_41:
[----:B------:R-:W-:-:S13]  /*2910*/  ISETP.EQ.OR P0, PT, R17, R15, P0 ;  /* 0x0000000f1100720c */ /* 0x000fda0000702670 */
[----:B------:R-:W-:Y:S05]  /*2920*/  @P0 BRA `(.L_x_42) ;  /* 0x0000000000740947 */ /* 0x000fea0003800000 */
[----:B------:R-:W0:Y:S01]  /*2930*/  LDC.64 R2, c[0x0][0x3b8] ;  /* 0x0000ee00ff027b82 */ /* 0x000e220000000a00 */
[----:B------:R-:W-:Y:S01]  /*2940*/  ISETP.GT.AND P0, PT, R16, -0x1, PT ;  /* 0xffffffff1000780c */ /* 0x000fe20003f04270 */
[----:B------:R-:W-:Y:S01]  /*2950*/  BSSY.RECONVERGENT B0, `(.L_x_43) ;  /* 0x0000011000007945 */ /* 0x000fe20003800200 */
[----:B------:R-:W-:Y:S02]  /*2960*/  ISETP.GT.AND P2, PT, R17, -0x1, PT ;  /* 0xffffffff1100780c */ /* 0x000fe40003f44270 */
[----:B------:R-:W-:-:S03]  /*2970*/  ISETP.GT.AND P1, PT, R15, -0x1, PT ;  /* 0xffffffff0f00780c */ /* 0x000fc60003f24270 */
[----:B------:R-:W1:Y:S01]  /*2980*/  LDC.64 R24, c[0x0][0x388] ;  /* 0x0000e200ff187b82 */ /* 0x000e620000000a00 */
[----:B0-----:R-:W-:Y:S02]  /*2990*/  ISETP.LT.AND P0, PT, R16, R3, P0 ;  /* 0x000000031000720c */ /* 0x001fe40000701270 */
[-C--:B------:R-:W-:Y:S02]  /*29a0*/  ISETP.LT.AND P3, PT, R17, R2.reuse, P2 ;  /* 0x000000021100720c */ /* 0x080fe40001761270 */
[----:B------:R-:W-:Y:S02]  /*29b0*/  ISETP.LT.AND P2, PT, R15, R2, P1 ;  /* 0x000000020f00720c */ /* 0x000fe40000f41270 */
[----:B------:R-:W-:Y:S02]  /*29c0*/  PLOP3.LUT P1, PT, P3, P0, PT, 0x80, 0x8 ;  /* 0x000000000008781c */ /* 0x000fe40001f21070 */
[----:B------:R-:W-:-:S11]  /*29d0*/  PLOP3.LUT P2, PT, P2, P0, PT, 0x80, 0x8 ;  /* 0x000000000008781c */ /* 0x000fd60001741070 */
[----:B-1----:R-:W-:Y:S05]  /*29e0*/  @!P1 BRA `(.L_x_44) ;  /* 0x00000000001c9947 */ /* 0x002fea0003800000 */
[----:B------:R-:W0:Y:S01]  /*29f0*/  LDCU UR4, c[0x0][0x3b4] ;  /* 0x00007680ff0477ac */ /* 0x000e220008000800 */
[----:B------:R-:W-:-:S04]  /*2a00*/  IMAD R20, R16, R2, R17 ;  /* 0x0000000210147224 */ /* 0x000fc800078e0211 */
[----:B0-----:R-:W-:-:S04]  /*2a10*/  IMAD R27, R20, UR4, R9 ;  /* 0x00000004141b7c24 */ /* 0x001fc8000f8e0209 */
[----:B------:R-:W-:-:S06]  /*2a20*/  IMAD.WIDE R26, R27, 0x4, R24 ;  /* 0x000000041b1a7825 */ /* 0x000fcc00078e0218 */
[----:B------:R-:W2:Y:S02]  /*2a30*/  LDG.E R27, desc[UR8][R26.64] ;  /* 0x000000081a1b7981 */ /* 0x000ea4000c1e1900 */
[----:B--2---:R-:W-:-:S05]  /*2a40*/  FFMA R10, R27, R21, R10 ;  /* 0x000000151b0a7223 */ /* 0x004fca000000000a */
[----:B------:R0:W-:Y:S02]  /*2a50*/  STG.E desc[UR8][R18.64], R10 ;  /* 0x0000000a12007986 */ /* 0x0001e4000c101908 */
.L_x_44:
[----:B------:R-:W-:Y:S05]  /*2a60*/  BSYNC.RECONVERGENT B0 ;  /* 0x0000000000007941 */ /* 0x000fea0003800200 */
.L_x_43:
[----:B------:R-:W-:Y:S05]  /*2a70*/  @!P2 BRA `(.L_x_36) ;  /* 0x000000040070a947 */ /* 0x000fea0003800000 */
[----:B------:R-:W1:Y:S01]  /*2a80*/  LDCU UR4, c[0x0][0x3b4] ;  /* 0x00007680ff0477ac */ /* 0x000e620008000800 */
[----:B------:R-:W-:-:S04]  /*2a90*/  IMAD R2, R16, R2, R15 ;  /* 0x0000000210027224 */ /* 0x000fc800078e020f */
[----:B-1----:R-:W-:-:S04]  /*2aa0*/  IMAD R3, R2, UR4, R9 ;  /* 0x0000000402037c24 */ /* 0x002fc8000f8e0209 */
[----:B------:R-:W-:-:S06]  /*2ab0*/  IMAD.WIDE R24, R3, 0x4, R24 ;  /* 0x0000000403187825 */ /* 0x000fcc00078e0218 */
[----:B------:R-:W0:Y:S02]  /*2ac0*/  LDG.E R24, desc[UR8][R24.64] ;  /* 0x0000000818187981 */ /* 0x000e24000c1e1900 */
[----:B0-----:R-:W-:-:S05]  /*2ad0*/  FFMA R10, R23, R24, R10 ;  /* 0x00000018170a7223 */ /* 0x001fca000000000a */
[----:B------:R1:W-:Y:S01]  /*2ae0*/  STG.E desc[UR8][R18.64], R10 ;  /* 0x0000000a12007986 */ /* 0x0003e2000c101908 */
[----:B------:R-:W-:Y:S05]  /*2af0*/  BRA `(.L_x_36) ;  /* 0x0000000400507947 */ /* 0x000fea0003800000 */
.L_x_42:
[----:B------:R-:W-:-:S04]  /*2b00*/  ISETP.NE.AND P0, PT, R16, R22, PT ;  /* 0x000000161000720c */ /* 0x000fc80003f05270 */
[----:B------:R-:W-:-:S13]  /*2b10*/  ISETP.NE.OR P1, PT, R17, R15, !P0 ;  /* 0x0000000f1100720c */ /* 0x000fda0004725670 */
[----:B------:R-:W-:Y:S05]  /*2b20*/  @P1 BRA `(.L_x_45) ;  /* 0x0000000000781947 */ /* 0x000fea0003800000 */
[----:B------:R-:W0:Y:S01]  /*2b30*/  LDC.64 R2, c[0x0][0x3b8] ;  /* 0x0000ee00ff027b82 */ /* 0x000e220000000a00 */
[C---:B------:R-:W-:Y:S01]  /*2b40*/  ISETP.GT.AND P0, PT, R17.reuse, -0x1, PT ;  /* 0xffffffff1100780c */ /* 0x040fe20003f04270 */
[----:B------:R-:W-:Y:S01]  /*2b50*/  BSSY.RECONVERGENT B0, `(.L_x_46) ;  /* 0x0000011000007945 */ /* 0x000fe20003800200 */
[----:B------:R-:W-:Y:S02]  /*2b60*/  ISETP.GT.AND P2, PT, R16, -0x1, PT ;  /* 0xffffffff1000780c */ /* 0x000fe40003f44270 */
[----:B------:R-:W-:Y:S02]  /*2b70*/  ISETP.GT.AND P1, PT, R22, -0x1, PT ;  /* 0xffffffff1600780c */ /* 0x000fe40003f24270 */
[----:B0-----:R-:W-:Y:S02]  /*2b80*/  ISETP.LT.AND P0, PT, R17, R2, P0 ;  /* 0x000000021100720c */ /* 0x001fe40000701270 */
[-C--:B------:R-:W-:Y:S02]  /*2b90*/  ISETP.LT.AND P3, PT, R16, R3.reuse, P2 ;  /* 0x000000031000720c */ /* 0x080fe40001761270 */
[----:B------:R-:W-:-:S02]  /*2ba0*/  ISETP.LT.AND P2, PT, R22, R3, P1 ;  /* 0x000000031600720c */ /* 0x000fc40000f41270 */
[----:B------:R-:W-:Y:S02]  /*2bb0*/  PLOP3.LUT P1, PT, P0, P3, PT, 0x80, 0x8 ;  /* 0x000000000008781c */ /* 0x000fe40000727070 */
[----:B------:R-:W-:-:S11]  /*2bc0*/  PLOP3.LUT P2, PT, P0, P2, PT, 0x80, 0x8 ;  /* 0x000000000008781c */ /* 0x000fd60000745070 */
[----:B------:R-:W-:Y:S05]  /*2bd0*/  @!P1 BRA `(.L_x_47) ;  /* 0x0000000000209947 */ /* 0x000fea0003800000 */
[----:B------:R-:W0:Y:S01]  /*2be0*/  LDC.64 R20, c[0x0][0x388] ;  /* 0x0000e200ff147b82 */ /* 0x000e220000000a00 */
[----:B------:R-:W1:Y:S01]  /*2bf0*/  LDCU UR4, c[0x0][0x3b4] ;  /* 0x00007680ff0477ac */ /* 0x000e620008000800 */
[----:B------:R-:W-:-:S04]  /*2c00*/  IMAD R16, R16, R2, R17 ;  /* 0x0000000210107224 */ /* 0x000fc800078e0211 */
[----:B-1----:R-:W-:-:S04]  /*2c10*/  IMAD R3, R16, UR4, R9 ;  /* 0x0000000410037c24 */ /* 0x002fc8000f8e0209 */
[----:B0-----:R-:W-:-:S06]  /*2c20*/  IMAD.WIDE R20, R3, 0x4, R20 ;  /* 0x0000000403147825 */ /* 0x001fcc00078e0214 */
[----:B------:R-:W2:Y:S02]  /*2c30*/  LDG.E R21, desc[UR8][R20.64] ;  /* 0x0000000814157981 */ /* 0x000ea4000c1e1900 */
[----:B--2---:R-:W-:-:S05]  /*2c40*/  FFMA R10, R21, R29, R10 ;  /* 0x0000001d150a7223 */ /* 0x004fca000000000a */
[----:B------:R0:W-:Y:S02]  /*2c50*/  STG.E desc[UR8][R18.64], R10 ;  /* 0x0000000a12007986 */ /* 0x0001e4000c101908 */
.L_x_47:
[----:B------:R-:W-:Y:S05]  /*2c60*/  BSYNC.RECONVERGENT B0 ;  /* 0x0000000000007941 */ /* 0x000fea0003800200 */
.L_x_46:
[----:B------:R-:W-:Y:S05]  /*2c70*/  @!P2 BRA `(.L_x_36) ;  /* 0x0000000000f0a947 */ /* 0x000fea0003800000 */
[----:B------:R-:W1:Y:S01]  /*2c80*/  LDC.64 R20, c[0x0][0x388] ;  /* 0x0000e200ff147b82 */ /* 0x000e620000000a00 */
[----:B------:R-:W2:Y:S01]  /*2c90*/  LDCU UR4, c[0x0][0x3b4] ;  /* 0x00007680ff0477ac */ /* 0x000ea20008000800 */
[----:B------:R-:W-:-:S04]  /*2ca0*/  IMAD R2, R22, R2, R17 ;  /* 0x0000000216027224 */ /* 0x000fc800078e0211 */
[----:B--2---:R-:W-:-:S04]  /*2cb0*/  IMAD R3, R2, UR4, R9 ;  /* 0x0000000402037c24 */ /* 0x004fc8000f8e0209 */
[----:B-1----:R-:W-:-:S06]  /*2cc0*/  IMAD.WIDE R20, R3, 0x4, R20 ;  /* 0x0000000403147825 */ /* 0x002fcc00078e0214 */
[----:B------:R-:W0:Y:S02]  /*2cd0*/  LDG.E R20, desc[UR8][R20.64] ;  /* 0x0000000814147981 */ /* 0x000e24000c1e1900 */
[----:B0-----:R-:W-:-:S05]  /*2ce0*/  FFMA R10, R31, R20, R10 ;  /* 0x000000141f0a7223 */ /* 0x001fca000000000a */
[----:B------:R3:W-:Y:S01]  /*2cf0*/  STG.E desc[UR8][R18.64], R10 ;  /* 0x0000000a12007986 */ /* 0x0007e2000c101908 */
[----:B------:R-:W-:Y:S05]  /*2d00*/  BRA `(.L_x_36) ;  /* 0x0000000000cc7947 */ /* 0x000fea0003800000 */
.L_x_45:
[----:B------:R-:W-:-:S13]  /*2d10*/  ISETP.EQ.OR P0, PT, R17, R15, !P0 ;  /* 0x0000000f1100720c */ /* 0x000fda0004702670 */
[----:B------:R-:W-:Y:S05]  /*2d20*/  @P0 BRA `(.L_x_36) ;  /* 0x0000000000c40947 */ /* 0x000fea0003800000 */
[----:B------:R-:W0:Y:S01]  /*2d30*/  LDCU.64 UR4, c[0x0][0x3b8] ;  /* 0x00007700ff0477ac */ /* 0x000e220008000a00 */
[C---:B------:R-:W-:Y:S02]  /*2d40*/  ISETP.GT.AND P2, PT, R17.reuse, -0x1, PT ;  /* 0xffffffff1100780c */ /* 0x040fe40003f44270 */
[C---:B------:R-:W-:Y:S02]  /*2d50*/  ISETP.GT.AND P1, PT, R16.reuse, -0x1, PT ;  /* 0xffffffff1000780c */ /* 0x040fe40003f24270 */
[----:B0-----:R-:W-:Y:S02]  /*2d60*/  ISETP.LT.AND P2, PT, R17, UR4, P2 ;  /* 0x0000000411007c0c */ /* 0x001fe40009741270 */
[----:B------:R-:W-:-:S04]  /*2d70*/  ISETP.LT.AND P1, PT, R16, UR5, P1 ;  /* 0x0000000510007c0c */ /* 0x000fc80008f21270 */
[----:B------:R-:W-:-:S13]  /*2d80*/  PLOP3.LUT P3, PT, P2, P1, PT, 0x80, 0x8 ;  /* 0x000000000008781c */ /* 0x000fda0001763070 */
[----:B------:R-:W0:Y:S01]  /*2d90*/  @P3 LDC R3, c[0x0][0x3b4] ;  /* 0x0000ed00ff033b82 */ /* 0x000e220000000800 */
[----:B------:R-:W-:-:S07]  /*2da0*/  @P3 IMAD R2, R16, UR4, R17 ;  /* 0x0000000410023c24 */ /* 0x000fce000f8e0211 */
[----:B------:R-:W1:Y:S01]  /*2db0*/  @P3 LDC.64 R24, c[0x0][0x388] ;  /* 0x0000e200ff183b82 */ /* 0x000e620000000a00 */
[----:B0-----:R-:W-:-:S04]  /*2dc0*/  @P3 IMAD R3, R2, R3, R9 ;  /* 0x0000000302033224 */ /* 0x001fc800078e0209 */
[----:B-1----:R-:W-:-:S06]  /*2dd0*/  @P3 IMAD.WIDE R24, R3, 0x4, R24 ;  /* 0x0000000403183825 */ /* 0x002fcc00078e0218 */
[----:B------:R-:W2:Y:S01]  /*2de0*/  @P3 LDG.E R24, desc[UR8][R24.64] ;  /* 0x0000000818183981 */ /* 0x000ea2000c1e1900 */
[----:B------:R-:W-:-:S04]  /*2df0*/  ISETP.GT.AND P0, PT, R22, -0x1, PT ;  /* 0xffffffff1600780c */ /* 0x000fc80003f04270 */
[----:B------:R-:W-:-:S04]  /*2e00*/  ISETP.LT.AND P0, PT, R22, UR5, P0 ;  /* 0x0000000516007c0c */ /* 0x000fc80008701270 */
[----:B------:R-:W-:-:S13]  /*2e10*/  PLOP3.LUT P2, PT, P2, P0, PT, 0x80, 0x8 ;  /* 0x000000000008781c */ /* 0x000fda0001741070 */
[----:B------:R-:W0:Y:S01]  /*2e20*/  @P2 LDC R26, c[0x0][0x3b4] ;  /* 0x0000ed00ff1a2b82 */ /* 0x000e220000000800 */
[----:B------:R-:W-:-:S07]  /*2e30*/  @P2 IMAD R20, R22, UR4, R17 ;  /* 0x0000000416142c24 */ /* 0x000fce000f8e0211 */
[----:B------:R-:W1:Y:S01]  /*2e40*/  @P2 LDC.64 R2, c[0x0][0x388] ;  /* 0x0000e200ff022b82 */ /* 0x000e620000000a00 */
[----:B0-----:R-:W-:-:S04]  /*2e50*/  @P2 IMAD R27, R20, R26, R9 ;  /* 0x0000001a141b2224 */ /* 0x001fc800078e0209 */
        /* <DEDUP_REMOVED lines=8> */
[----:B------:R-:W1:Y:S01]  /*2ee0*/  @P1 LDC R17, c[0x0][0x3b4] ;  /* 0x0000ed00ff111b82 */ /* 0x000e620000000800 */
[----:B------:R-:W-:-:S07]  /*2ef0*/  @P1 IMAD R16, R16, UR4, R15 ;  /* 0x0000000410101c24 */ /* 0x000fce000f8e020f */
[----:B------:R-:W3:Y:S01]  /*2f00*/  @P1 LDC.64 R2, c[0x0][0x388] ;  /* 0x0000e200ff021b82 */ /* 0x000ee20000000a00 */
[----:B-1----:R-:W-:-:S04]  /*2f10*/  @P1 IMAD R17, R16, R17, R9 ;  /* 0x0000001110111224 */ /* 0x002fc800078e0209 */
[----:B---3--:R-:W-:-:S04]  /*2f20*/  @P1 IMAD.WIDE R16, R17, 0x4, R2 ;  /* 0x0000000411101825 */ /* 0x008fc800078e0202 */
[----:B--2---:R-:W-:-:S04]  /*2f30*/  @P2 FMUL R21, R26, R21 ;  /* 0x000000151a152220 */ /* 0x004fc80000400000 */
[----:B0-----:R-:W-:-:S05]  /*2f40*/  @P2 FFMA R10, R31, R21, R10 ;  /* 0x000000151f0a2223 */ /* 0x001fca000000000a */
[----:B------:R0:W-:Y:S04]  /*2f50*/  @P2 STG.E desc[UR8][R18.64], R10 ;  /* 0x0000000a12002986 */ /* 0x0001e8000c101908 */
[----:B------:R-:W2:Y:S01]  /*2f60*/  @P1 LDG.E R16, desc[UR8][R16.64] ;  /* 0x0000000810101981 */ /* 0x000ea2000c1e1900 */
        /* <DEDUP_REMOVED lines=13> */
.L_x_36:
[----:B------:R-:W-:Y:S05]  /*3040*/  BSYNC.RECONVERGENT B2 ;  /* 0x0000000000027941 */ /* 0x000fea0003800200 */
.L_x_35:
[----:B------:R-:W-:-:S05]  /*3050*/  VIADD R11, R11, 0x1 ;  /* 0x000000010b0b7836 */ /* 0x000fca0000000000 */
[----:B------:R-:W-:-:S13]  /*3060*/  ISETP.NE.AND P0, PT, R11, RZ, PT ;  /* 0x000000ff0b00720c */ /* 0x000fda0003f05270 */
[----:B------:R-:W-:Y:S05]  /*3070*/  @!P0 EXIT ;  /* 0x000000000000894d */ /* 0x000fea0003800000 */
[----:B------:R-:W-:Y:S01]  /*3080*/  IADD3 R9, PT, PT, R9, 0x1, RZ ;  /* 0x0000000109097810 */ /* 0x000fe20007ffe0ff */
[----:B------:R-:W-:Y:S06]  /*3090*/  BRA `(.L_x_48) ;  /* 0xfffffff000d47947 */ /* 0x000fec000383ffff */
        .weak           $__internal_0_$__cuda_sm3x_div_rn_noftz_f32_slowpath
        .type           $__internal_0_$__cuda_sm3x_div_rn_noftz_f32_slowpath,@function
        .size           $__internal_0_$__cuda_sm3x_div_rn_noftz_f32_slowpath,(.L_x_61 - $__internal_0_$__cuda_sm3x_div_rn_noftz_f32_slowpath)
$__internal_0_$__cuda_sm3x_div_rn_noftz_f32_slowpath:
[----:B------:R-:W-:Y:S01]  /*30a0*/  SHF.R.U32.HI R25, RZ, 0x17, R2 ;  /* 0x00000017ff197819 */ /* 0x000fe20000011602 */
[----:B------:R-:W-:Y:S01]  /*30b0*/  BSSY.RECONVERGENT B0, `(.L_x_49) ;  /* 0x0000062000007945 */ /* 0x000fe20003800200 */
[----:B------:R-:W-:Y:S02]  /*30c0*/  SHF.R.U32.HI R27, RZ, 0x17, R3 ;  /* 0x00000017ff1b7819 */ /* 0x000fe40000011603 */
[----:B------:R-:W-:Y:S02]  /*30d0*/  LOP3.LUT R25, R25, 0xff, RZ, 0xc0, !PT ;  /* 0x000000ff19197812 */ /* 0x000fe400078ec0ff */
[----:B------:R-:W-:Y:S02]  /*30e0*/  LOP3.LUT R27, R27, 0xff, RZ, 0xc0, !PT ;  /* 0x000000ff1b1b7812 */ /* 0x000fe400078ec0ff */
[----:B------:R-:W-:-:S03]  /*30f0*/  IADD3 R28, PT, PT, R25, -0x1, RZ ;  /* 0xffffffff191c7810 */ /* 0x000fc60007ffe0ff */
[----:B------:R-:W-:Y:S01]  /*3100*/  VIADD R29, R27, 0xffffffff ;  /* 0xffffffff1b1d7836 */ /* 0x000fe20000000000 */
[----:B------:R-:W-:-:S04]  /*3110*/  ISETP.GT.U32.AND P0, PT, R28, 0xfd, PT ;  /* 0x000000fd1c00780c */ /* 0x000fc80003f04070 */
[----:B------:R-:W-:-:S13]  /*3120*/  ISETP.GT.U32.OR P0, PT, R29, 0xfd, P0 ;  /* 0x000000fd1d00780c */ /* 0x000fda0000704470 */
[----:B------:R-:W-:Y:S01]  /*3130*/  @!P0 MOV R20, RZ ;  /* 0x000000ff00148202 */ /* 0x000fe20000000f00 */
[----:B------:R-:W-:Y:S06]  /*3140*/  @!P0 BRA `(.L_x_50) ;  /* 0x00000000005c8947 */ /* 0x000fec0003800000 */
[----:B------:R-:W-:Y:S02]  /*3150*/  FSETP.GTU.FTZ.AND P0, PT, |R3|, +INF , PT ;  /* 0x7f8000000300780b */ /* 0x000fe40003f1c200 */
[----:B------:R-:W-:-:S04]  /*3160*/  FSETP.GTU.FTZ.AND P1, PT, |R2|, +INF , PT ;  /* 0x7f8000000200780b */ /* 0x000fc80003f3c200 */
[----:B------:R-:W-:-:S13]  /*3170*/  PLOP3.LUT P0, PT, P0, P1, PT, 0xf8, 0x8f ;  /* 0x00000000008f781c */ /* 0x000fda0000703f70 */
[----:B------:R-:W-:Y:S05]  /*3180*/  @P0 BRA `(.L_x_51) ;  /* 0x00000004004c0947 */ /* 0x000fea0003800000 */
[----:B------:R-:W-:-:S13]  /*3190*/  LOP3.LUT P0, RZ, R2, 0x7fffffff, R3, 0xc8, !PT ;  /* 0x7fffffff02ff7812 */ /* 0x000fda000780c803 */
[----:B------:R-:W-:Y:S05]  /*31a0*/  @!P0 BRA `(.L_x_52) ;  /* 0x00000004003c8947 */ /* 0x000fea0003800000 */
[C---:B------:R-:W-:Y:S02]  /*31b0*/  FSETP.NEU.FTZ.AND P1, PT, |R3|.reuse, +INF , PT ;  /* 0x7f8000000300780b */ /* 0x040fe40003f3d200 */
[----:B------:R-:W-:Y:S02]  /*31c0*/  FSETP.NEU.FTZ.AND P2, PT, |R2|, +INF , PT ;  /* 0x7f8000000200780b */ /* 0x000fe40003f5d200 */
[----:B------:R-:W-:-:S11]  /*31d0*/  FSETP.NEU.FTZ.AND P0, PT, |R3|, +INF , PT ;  /* 0x7f8000000300780b */ /* 0x000fd60003f1d200 */
[----:B------:R-:W-:Y:S05]  /*31e0*/  @!P2 BRA !P1, `(.L_x_52) ;  /* 0x00000004002ca947 */ /* 0x000fea0004800000 */
[----:B------:R-:W-:-:S04]  /*31f0*/  LOP3.LUT P1, RZ, R3, 0x7fffffff, RZ, 0xc0, !PT ;  /* 0x7fffffff03ff7812 */ /* 0x000fc8000782c0ff */
[----:B------:R-:W-:-:S13]  /*3200*/  PLOP3.LUT P1, PT, P2, P1, PT, 0x2f, 0xf2 ;  /* 0x0000000000f2781c */ /* 0x000fda0001722577 */
[----:B------:R-:W-:Y:S05]  /*3210*/  @P1 BRA `(.L_x_53) ;  /* 0x0000000400181947 */ /* 0x000fea0003800000 */
[----:B------:R-:W-:-:S04]  /*3220*/  LOP3.LUT P1, RZ, R2, 0x7fffffff, RZ, 0xc0, !PT ;  /* 0x7fffffff02ff7812 */ /* 0x000fc8000782c0ff */
[----:B------:R-:W-:-:S13]  /*3230*/  PLOP3.LUT P0, PT, P0, P1, PT, 0x2f, 0xf2 ;  /* 0x0000000000f2781c */ /* 0x000fda0000702577 */
[----:B------:R-:W-:Y:S05]  /*3240*/  @P0 BRA `(.L_x_54) ;  /* 0x0000000400000947 */ /* 0x000fea0003800000 */
[----:B------:R-:W-:Y:S02]  /*3250*/  ISETP.GE.AND P0, PT, R29, RZ, PT ;  /* 0x000000ff1d00720c */ /* 0x000fe40003f06270 */
[----:B------:R-:W-:-:S11]  /*3260*/  ISETP.GE.AND P1, PT, R28, RZ, PT ;  /* 0x000000ff1c00720c */ /* 0x000fd60003f26270 */
[----:B------:R-:W-:Y:S01]  /*3270*/  @P0 MOV R20, RZ ;  /* 0x000000ff00140202 */ /* 0x000fe20000000f00 */
[----:B------:R-:W-:Y:S02]  /*3280*/  @!P0 IMAD.MOV.U32 R20, RZ, RZ, -0x40 ;  /* 0xffffffc0ff148424 */ /* 0x000fe400078e00ff */
[----:B------:R-:W-:Y:S01]  /*3290*/  @!P0 FFMA R3, R3, 1.84467440737095516160e+19, RZ ;  /* 0x5f80000003038823 */ /* 0x000fe200000000ff */
[----:B------:R-:W-:Y:S02]  /*32a0*/  @!P1 FFMA R2, R2, 1.84467440737095516160e+19, RZ ;  /* 0x5f80000002029823 */ /* 0x000fe400000000ff */
[----:B------:R-:W-:-:S07]  /*32b0*/  @!P1 IADD3 R20, PT, PT, R20, 0x40, RZ ;  /* 0x0000004014149810 */ /* 0x000fce0007ffe0ff */
.L_x_50:
[----:B------:R-:W-:Y:S01]  /*32c0*/  LEA R29, R25, 0xc0800000, 0x17 ;  /* 0xc0800000191d7811 */ /* 0x000fe200078eb8ff */
[----:B------:R-:W-:Y:S01]  /*32d0*/  VIADD R30, R27, 0xffffff81 ;  /* 0xffffff811b1e7836 */ /* 0x000fe20000000000 */
[----:B------:R-:W-:Y:S02]  /*32e0*/  BSSY.RECONVERGENT B1, `(.L_x_55) ;  /* 0x0000035000017945 */ /* 0x000fe40003800200 */
[----:B------:R-:W-:Y:S01]  /*32f0*/  IADD3 R29, PT, PT, -R29, R2, RZ ;  /* 0x000000021d1d7210 */ /* 0x000fe20007ffe1ff */
[C---:B------:R-:W-:Y:S01]  /*3300*/  IMAD R2, R30.reuse, -0x800000, R3 ;  /* 0xff8000001e027824 */ /* 0x040fe200078e0203 */
[----:B------:R-:W-:Y:S02]  /*3310*/  IADD3 R25, PT, PT, R30, 0x7f, -R25 ;  /* 0x0000007f1e197810 */ /* 0x000fe40007ffe819 */
[----:B------:R-:W0:Y:S01]  /*3320*/  MUFU.RCP R28, R29 ;  /* 0x0000001d001c7308 */ /* 0x000e220000001000 */
[----:B------:R-:W-:Y:S01]  /*3330*/  FADD.FTZ R27, -R29, -RZ ;  /* 0x800000ff1d1b7221 */ /* 0x000fe20000010100 */
[----:B------:R-:W-:-:S03]  /*3340*/  IADD3 R25, PT, PT, R25, R20, RZ ;  /* 0x0000001419197210 */ /* 0x000fc60007ffe0ff */
[----:B0-----:R-:W-:-:S04]  /*3350*/  FFMA R3, R28, R27, 1 ;  /* 0x3f8000001c037423 */ /* 0x001fc8000000001b */
[----:B------:R-:W-:-:S04]  /*3360*/  FFMA R3, R28, R3, R28 ;  /* 0x000000031c037223 */ /* 0x000fc8000000001c */
[----:B------:R-:W-:-:S04]  /*3370*/  FFMA R28, R2, R3, RZ ;  /* 0x00000003021c7223 */ /* 0x000fc800000000ff */
[----:B------:R-:W-:-:S04]  /*3380*/  FFMA R20, R27, R28, R2 ;  /* 0x0000001c1b147223 */ /* 0x000fc80000000002 */
[----:B------:R-:W-:-:S04]  /*3390*/  FFMA R20, R3, R20, R28 ;  /* 0x0000001403147223 */ /* 0x000fc8000000001c */
[----:B------:R-:W-:-:S04]  /*33a0*/  FFMA R27, R27, R20, R2 ;  /* 0x000000141b1b7223 */ /* 0x000fc80000000002 */
[----:B------:R-:W-:-:S05]  /*33b0*/  FFMA R2, R3, R27, R20 ;  /* 0x0000001b03027223 */ /* 0x000fca0000000014 */
[----:B------:R-:W-:-:S04]  /*33c0*/  SHF.R.U32.HI R28, RZ, 0x17, R2 ;  /* 0x00000017ff1c7819 */ /* 0x000fc80000011602 */
[----:B------:R-:W-:-:S04]  /*33d0*/  LOP3.LUT R28, R28, 0xff, RZ, 0xc0, !PT ;  /* 0x000000ff1c1c7812 */ /* 0x000fc800078ec0ff */
[----:B------:R-:W-:-:S05]  /*33e0*/  IADD3 R28, PT, PT, R28, R25, RZ ;  /* 0x000000191c1c7210 */ /* 0x000fca0007ffe0ff */
[----:B------:R-:W-:-:S05]  /*33f0*/  VIADD R29, R28, 0xffffffff ;  /* 0xffffffff1c1d7836 */ /* 0x000fca0000000000 */
[----:B------:R-:W-:-:S13]  /*3400*/  ISETP.GE.U32.AND P0, PT, R29, 0xfe, PT ;  /* 0x000000fe1d00780c */ /* 0x000fda0003f06070 */
[----:B------:R-:W-:Y:S05]  /*3410*/  @!P0 BRA `(.L_x_56) ;  /* 0x0000000000808947 */ /* 0x000fea0003800000 */
[----:B------:R-:W-:-:S13]  /*3420*/  ISETP.GT.AND P0, PT, R28, 0xfe, PT ;  /* 0x000000fe1c00780c */ /* 0x000fda0003f04270 */
[----:B------:R-:W-:Y:S05]  /*3430*/  @P0 BRA `(.L_x_57) ;  /* 0x00000000006c0947 */ /* 0x000fea0003800000 */
[----:B------:R-:W-:-:S13]  /*3440*/  ISETP.GE.AND P0, PT, R28, 0x1, PT ;  /* 0x000000011c00780c */ /* 0x000fda0003f06270 */
[----:B------:R-:W-:Y:S05]  /*3450*/  @P0 BRA `(.L_x_58) ;  /* 0x0000000000740947 */ /* 0x000fea0003800000 */
[----:B------:R-:W-:Y:S02]  /*3460*/  ISETP.GE.AND P0, PT, R28, -0x18, PT ;  /* 0xffffffe81c00780c */ /* 0x000fe40003f06270 */
[----:B------:R-:W-:-:S11]  /*3470*/  LOP3.LUT R2, R2, 0x80000000, RZ, 0xc0, !PT ;  /* 0x8000000002027812 */ /* 0x000fd600078ec0ff */
[----:B------:R-:W-:Y:S05]  /*3480*/  @!P0 BRA `(.L_x_58) ;  /* 0x0000000000688947 */ /* 0x000fea0003800000 */
[CCC-:B------:R-:W-:Y:S01]  /*3490*/  FFMA.RP R25, R3.reuse, R27.reuse, R20.reuse ;  /* 0x0000001b03197223 */ /* 0x1c0fe20000008014 */
[CCC-:B------:R-:W-:Y:S01]  /*34a0*/  FFMA.RM R30, R3.reuse, R27.reuse, R20.reuse ;  /* 0x0000001b031e7223 */ /* 0x1c0fe20000004014 */
[----:B------:R-:W-:Y:S01]  /*34b0*/  FFMA.RZ R3, R3, R27, R20 ;  /* 0x0000001b03037223 */ /* 0x000fe2000000c014 */
[C---:B------:R-:W-:Y:S02]  /*34c0*/  IADD3 R20, PT, PT, R28.reuse, 0x20, RZ ;  /* 0x000000201c147810 */ /* 0x040fe40007ffe0ff */
[C---:B------:R-:W-:Y:S02]  /*34d0*/  ISETP.NE.AND P2, PT, R28.reuse, RZ, PT ;  /* 0x000000ff1c00720c */ /* 0x040fe40003f45270 */
[----:B------:R-:W-:Y:S02]  /*34e0*/  LOP3.LUT R3, R3, 0x7fffff, RZ, 0xc0, !PT ;  /* 0x007fffff03037812 */ /* 0x000fe400078ec0ff */
[----:B------:R-:W-:Y:S02]  /*34f0*/  ISETP.NE.AND P1, PT, R28, RZ, PT ;  /* 0x000000ff1c00720c */ /* 0x000fe40003f25270 */
[----:B------:R-:W-:-:S02]  /*3500*/  LOP3.LUT R3, R3, 0x800000, RZ, 0xfc, !PT ;  /* 0x0080000003037812 */ /* 0x000fc400078efcff */
[----:B------:R-:W-:Y:S02]  /*3510*/  IADD3 R28, PT, PT, -R28, RZ, RZ ;  /* 0x000000ff1c1c7210 */ /* 0x000fe40007ffe1ff */
[----:B------:R-:W-:Y:S02]  /*3520*/  SHF.L.U32 R20, R3, R20, RZ ;  /* 0x0000001403147219 */ /* 0x000fe400000006ff */
[----:B------:R-:W-:Y:S02]  /*3530*/  FSETP.NEU.FTZ.AND P0, PT, R25, R30, PT ;  /* 0x0000001e1900720b */ /* 0x000fe40003f1d000 */
[----:B------:R-:W-:Y:S02]  /*3540*/  SEL R28, R28, RZ, P2 ;  /* 0x000000ff1c1c7207 */ /* 0x000fe40001000000 */
[----:B------:R-:W-:Y:S02]  /*3550*/  ISETP.NE.AND P1, PT, R20, RZ, P1 ;  /* 0x000000ff1400720c */ /* 0x000fe40000f25270 */
[----:B------:R-:W-:-:S02]  /*3560*/  SHF.R.U32.HI R28, RZ, R28, R3 ;  /* 0x0000001cff1c7219 */ /* 0x000fc40000011603 */
[----:B------:R-:W-:Y:S02]  /*3570*/  PLOP3.LUT P0, PT, P0, P1, PT, 0xf8, 0x8f ;  /* 0x00000000008f781c */ /* 0x000fe40000703f70 */
[----:B------:R-:W-:Y:S02]  /*3580*/  SHF.R.U32.HI R20, RZ, 0x1, R28 ;  /* 0x00000001ff147819 */ /* 0x000fe4000001161c */
[----:B------:R-:W-:-:S04]  /*3590*/  SEL R3, RZ, 0x1, !P0 ;  /* 0x00000001ff037807 */ /* 0x000fc80004000000 */
[----:B------:R-:W-:-:S04]  /*35a0*/  LOP3.LUT R3, R3, 0x1, R20, 0xf8, !PT ;  /* 0x0000000103037812 */ /* 0x000fc800078ef814 */
[----:B------:R-:W-:-:S05]  /*35b0*/  LOP3.LUT R3, R3, R28, RZ, 0xc0, !PT ;  /* 0x0000001c03037212 */ /* 0x000fca00078ec0ff */
[----:B------:R-:W-:-:S05]  /*35c0*/  IMAD.IADD R3, R20, 0x1, R3 ;  /* 0x0000000114037824 */ /* 0x000fca00078e0203 */
[----:B------:R-:W-:Y:S01]  /*35d0*/  LOP3.LUT R2, R3, R2, RZ, 0xfc, !PT ;  /* 0x0000000203027212 */ /* 0x000fe200078efcff */
[----:B------:R-:W-:Y:S06]  /*35e0*/  BRA `(.L_x_58) ;  /* 0x0000000000107947 */ /* 0x000fec0003800000 */
.L_x_57:
[----:B------:R-:W-:-:S04]  /*35f0*/  LOP3.LUT R2, R2, 0x80000000, RZ, 0xc0, !PT ;  /* 0x8000000002027812 */ /* 0x000fc800078ec0ff */
[----:B------:R-:W-:Y:S01]  /*3600*/  LOP3.LUT R2, R2, 0x7f800000, RZ, 0xfc, !PT ;  /* 0x7f80000002027812 */ /* 0x000fe200078efcff */
[----:B------:R-:W-:Y:S06]  /*3610*/  BRA `(.L_x_58) ;  /* 0x0000000000047947 */ /* 0x000fec0003800000 */
.L_x_56:
[----:B------:R-:W-:-:S07]  /*3620*/  LEA R2, R25, R2, 0x17 ;  /* 0x0000000219027211 */ /* 0x000fce00078eb8ff */
.L_x_58:
[----:B------:R-:W-:Y:S05]  /*3630*/  BSYNC.RECONVERGENT B1 ;  /* 0x0000000000017941 */ /* 0x000fea0003800200 */
.L_x_55:
[----:B------:R-:W-:Y:S05]  /*3640*/  BRA `(.L_x_59) ;  /* 0x0000000000207947 */ /* 0x000fea0003800000 */
.L_x_54:
[----:B------:R-:W-:-:S04]  /*3650*/  LOP3.LUT R2, R2, 0x80000000, R3, 0x48, !PT ;  /* 0x8000000002027812 */ /* 0x000fc800078e4803 */
[----:B------:R-:W-:Y:S01]  /*3660*/  LOP3.LUT R2, R2, 0x7f800000, RZ, 0xfc, !PT ;  /* 0x7f80000002027812 */ /* 0x000fe200078efcff */
[----:B------:R-:W-:Y:S06]  /*3670*/  BRA `(.L_x_59) ;  /* 0x0000000000147947 */ /* 0x000fec0003800000 */
.L_x_53:
[----:B------:R-:W-:Y:S01]  /*3680*/  LOP3.LUT R2, R2, 0x80000000, R3, 0x48, !PT ;  /* 0x8000000002027812 */ /* 0x000fe200078e4803 */
[----:B------:R-:W-:Y:S06]  /*3690*/  BRA `(.L_x_59) ;  /* 0x00000000000c7947 */ /* 0x000fec0003800000 */
.L_x_52:
[----:B------:R-:W0:Y:S01]  /*36a0*/  MUFU.RSQ R2, -QNAN ;  /* 0xffc0000000027908 */ /* 0x000e220000001400 */
[----:B------:R-:W-:Y:S05]  /*36b0*/  BRA `(.L_x_59) ;  /* 0x0000000000047947 */ /* 0x000fea0003800000 */
.L_x_51:
[----:B------:R-:W-:-:S07]  /*36c0*/  FADD.FTZ R2, R3, R2 ;  /* 0x0000000203027221 */ /* 0x000fce0000010000 */
.L_x_59:
[----:B------:R-:W-:Y:S05]  /*36d0*/  BSYNC.RECONVERGENT B0 ;  /* 0x0000000000007941 */ /* 0x000fea0003800200 */
.L_x_49:
[----:B------:R-:W-:-:S04]  /*36e0*/  HFMA2 R27, -RZ, RZ, 0, 0 ;  /* 0x00000000ff1b7431 */ /* 0x000fc800000001ff */
[----:B0-----:R-:W-:Y:S05]  /*36f0*/  RET.REL.NODEC R26 `(_Z17kernel_projectionPfS_ffffiffifiii) ;  /* 0xffffffc81a407950 */ /* 0x001fea0003c3ffff */
.L_x_60:
[----:B------:R-:W-:-:S00]  /*3700*/  BRA `(.L_x_60) ;  /* 0xfffffffc00fc7947 */ /* 0x000fc0000383ffff */
[----:B------:R-:W-:-:S00]  /*3710*/  NOP ;  /* 0x0000000000007918 */ /* 0x000fc00000000000 */
        /* <DEDUP_REMOVED lines=14> */
.L_x_61:


//--------------------- .nv.global.init           --------------------------
	.section	.nv.global.init,"aw",@progbits
	.align	4
.nv.global.init:
	.type		__cudart_i2opi_f,@object
	.size		__cudart_i2opi_f,(.L_0 - __cudart_i2opi_f)
__cudart_i2opi_f:
        /*0000*/ 	.byte	0x41, 0x90, 0x43, 0x3c, 0x99, 0x95, 0x62, 0xdb, 0xc0, 0xdd, 0x34, 0xf5, 0xd1, 0x57, 0x27, 0xfc
        /*0010*/ 	.byte	0x29, 0x15, 0x44, 0x4e, 0x6e, 0x83, 0xf9, 0xa2
.L_0:


//--------------------- .nv.shared.reserved.0     --------------------------
	.section	.nv.shared.reserved.0,"aw",@nobits
	.weak		__nv_reservedSMEM_offset_0_alias
	.size		__nv_reservedSMEM_offset_0_alias, 0, 64
	.other		__nv_reservedSMEM_offset_0_alias,@"STO_CUDA_RESERVED_SHARED STV_DEFAULT"
__nv_reservedSMEM_offset_0_alias:
	.zero		0
	.zero		64


//--------------------- .nv.constant0._Z17kernel_projectionPfS_ffffiffifiii --------------------------
	.section	.nv.constant0._Z17kernel_projectionPfS_ffffiffifiii,"a",@progbits
	.sectionflags	@""
	.align	4
.nv.constant0._Z17kernel_projectionPfS_ffffiffifiii:
	.zero		960


//--------------------- SYMBOLS --------------------------

	.type		.nv.reservedSmem.offset0,@object
	.size		.nv.reservedSmem.offset0,0x4
